//
// Generated by NVIDIA NVVM Compiler
//
// Compiler Build ID: CL-36424714
// Cuda compilation tools, release 13.0, V13.0.88
// Based on NVVM 20.0.0
//

.version 9.0
.target sm_100
.address_size 64

	// .globl	_Z14permute_sharedILj256ELj4ELj12ELm1871100EEvmmPh
// _ZZ14permute_sharedILj256ELj4ELj12ELm1871100EEvmmPhE6s_data has been demoted
// _ZZ14permute_sharedILj256ELj8ELj12ELm1871100EEvmmPhE6s_data has been demoted
// _ZZ14permute_sharedILj256ELj16ELj12ELm1871100EEvmmPhE6s_data has been demoted
// _ZZ14permute_sharedILj256ELj32ELj12ELm1871100EEvmmPhE6s_data has been demoted

.visible .entry _Z14permute_sharedILj256ELj4ELj12ELm1871100EEvmmPh(
	.param .u64 _Z14permute_sharedILj256ELj4ELj12ELm1871100EEvmmPh_param_0,
	.param .u64 _Z14permute_sharedILj256ELj4ELj12ELm1871100EEvmmPh_param_1,
	.param .u64 .ptr .align 1 _Z14permute_sharedILj256ELj4ELj12ELm1871100EEvmmPh_param_2
)
.maxntid 256
.minnctapersm 8
{
	.reg .pred 	%p<91>;
	.reg .b16 	%rs<22>;
	.reg .b32 	%r<211>;
	.reg .b64 	%rd<82>;
	// demoted variable
	.shared .align 1 .b8 _ZZ14permute_sharedILj256ELj4ELj12ELm1871100EEvmmPhE6s_data[3072];
	ld.param.u64 	%rd11, [_Z14permute_sharedILj256ELj4ELj12ELm1871100EEvmmPh_param_0];
	ld.param.u64 	%rd12, [_Z14permute_sharedILj256ELj4ELj12ELm1871100EEvmmPh_param_1];
	ld.param.u64 	%rd13, [_Z14permute_sharedILj256ELj4ELj12ELm1871100EEvmmPh_param_2];
	mov.u32 	%r1, %ctaid.x;
	mov.u32 	%r2, %ntid.x;
	mov.u32 	%r3, %tid.x;
	mad.lo.s32 	%r95, %r1, %r2, %r3;
	cvt.u64.u32 	%rd81, %r95;
	setp.le.u64 	%p34, %rd12, %rd81;
	@%p34 bra 	$L__BB0_94;
	mov.u32 	%r96, %nctaid.x;
	cvt.u64.u32 	%rd80, %r1;
	mov.u32 	%r97, %tid.y;
	mov.u32 	%r98, %tid.z;
	mov.u32 	%r99, %ntid.y;
	mul.lo.s32 	%r100, %r98, %r99;
	mul.lo.s32 	%r101, %r100, %r2;
	mad.lo.s32 	%r102, %r97, %r2, %r101;
	add.s32 	%r103, %r3, %r102;
	cvt.u32.u64 	%r104, %rd12;
	cvt.u32.u64 	%r105, %rd11;
	sub.s32 	%r106, %r105, %r104;
	add.s32 	%r4, %r106, 256;
	shr.u32 	%r5, %r103, 2;
	mul.lo.s32 	%r107, %r2, %r99;
	mov.u32 	%r108, %ntid.z;
	mad.lo.s32 	%r109, %r107, %r108, 3;
	shr.u32 	%r6, %r109, 2;
	and.b32  	%r7, %r103, 3;
	cvt.u64.u32 	%rd3, %r103;
	cvt.u64.u32 	%rd4, %r96;
	mov.u32 	%r110, _ZZ14permute_sharedILj256ELj4ELj12ELm1871100EEvmmPhE6s_data;
	add.s32 	%r8, %r110, %r103;
	mad.lo.s32 	%r9, %r103, 11, %r8;
	mad.lo.s32 	%r10, %r103, -11, %r9;
	mul.lo.s32 	%r111, %r2, %r96;
	cvt.u64.u32 	%rd5, %r111;
	cvta.to.global.u64 	%rd6, %rd13;
$L__BB0_2:
	mov.b16 	%rs1, 0;
	st.shared.u8 	[%r8], %rs1;
	st.shared.u8 	[%r8+256], %rs1;
	st.shared.u8 	[%r8+512], %rs1;
	st.shared.u8 	[%r8+768], %rs1;
	st.shared.u8 	[%r8+1024], %rs1;
	st.shared.u8 	[%r8+1280], %rs1;
	st.shared.u8 	[%r8+1536], %rs1;
	st.shared.u8 	[%r8+1792], %rs1;
	st.shared.u8 	[%r8+2048], %rs1;
	st.shared.u8 	[%r8+2304], %rs1;
	st.shared.u8 	[%r8+2560], %rs1;
	st.shared.u8 	[%r8+2816], %rs1;
	barrier.sync 	0;
	setp.ge.u64 	%p35, %rd81, %rd11;
	@%p35 bra 	$L__BB0_4;
	cvt.u16.u64 	%rs2, %rd81;
	and.b16  	%rs3, %rs2, 1;
	st.shared.u8 	[%r9+10], %rs3;
	shr.u64 	%rd14, %rd81, 1;
	mul.hi.u64 	%rd15, %rd14, 6148914691236517206;
	mul.lo.s64 	%rd16, %rd15, 3;
	sub.s64 	%rd17, %rd14, %rd16;
	st.shared.u8 	[%r9+9], %rd17;
	mul.hi.u64 	%rd18, %rd81, -6148914691236517205;
	cvt.u16.u64 	%rs4, %rd18;
	shr.u16 	%rs5, %rs4, 2;
	and.b16  	%rs6, %rs5, 3;
	st.shared.u8 	[%r9+8], %rs6;
	shr.u64 	%rd19, %rd18, 4;
	mul.hi.u64 	%rd20, %rd19, 3689348814741910324;
	mul.lo.s64 	%rd21, %rd20, 5;
	sub.s64 	%rd22, %rd19, %rd21;
	st.shared.u8 	[%r9+7], %rd22;
	mul.hi.u64 	%rd23, %rd81, -8608480567731124087;
	shr.u64 	%rd24, %rd23, 6;
	mul.hi.u64 	%rd25, %rd24, 3074457345618258603;
	mul.lo.s64 	%rd26, %rd25, 6;
	sub.s64 	%rd27, %rd24, %rd26;
	st.shared.u8 	[%r9+6], %rd27;
	mul.hi.u64 	%rd28, %rd81, 3279421168659475843;
	shr.u64 	%rd29, %rd28, 7;
	mul.hi.u64 	%rd30, %rd29, 2635249153387078803;
	mul.lo.s64 	%rd31, %rd30, 7;
	sub.s64 	%rd32, %rd29, %rd31;
	st.shared.u8 	[%r9+5], %rd32;
	shr.u64 	%rd33, %rd81, 4;
	mul.hi.u64 	%rd34, %rd33, 936977476759850241;
	cvt.u16.u64 	%rs7, %rd34;
	shr.u16 	%rs8, %rs7, 4;
	and.b16  	%rs9, %rs8, 7;
	st.shared.u8 	[%r9+4], %rs9;
	shr.u64 	%rd35, %rd81, 7;
	mul.hi.u64 	%rd36, %rd35, 234244369189962561;
	shr.u64 	%rd37, %rd36, 2;
	mul.hi.u64 	%rd38, %rd37, 2049638230412172402;
	mul.lo.s64 	%rd39, %rd38, 9;
	sub.s64 	%rd40, %rd37, %rd39;
	st.shared.u8 	[%r9+3], %rd40;
	mul.hi.u64 	%rd41, %rd81, 6662950945847823935;
	shr.u64 	%rd42, %rd41, 17;
	mul.hi.u64 	%rd43, %rd42, 1844674407370955162;
	mul.lo.s64 	%rd44, %rd43, 10;
	sub.s64 	%rd45, %rd42, %rd44;
	st.shared.u8 	[%r9+2], %rd45;
	mul.hi.u64 	%rd46, %rd81, 1332590189169564787;
	shr.u64 	%rd47, %rd46, 18;
	mul.hi.u64 	%rd48, %rd47, 1676976733973595602;
	mul.lo.s64 	%rd49, %rd48, 11;
	sub.s64 	%rd50, %rd47, %rd49;
	st.shared.u8 	[%r9+1], %rd50;
	mul.hi.u64 	%rd51, %rd81, 121144562651778617;
	shr.u64 	%rd52, %rd51, 18;
	mul.hi.u64 	%rd53, %rd52, 1537228672809129302;
	mul.lo.s64 	%rd54, %rd53, 12;
	sub.s64 	%rd55, %rd52, %rd54;
	st.shared.u8 	[%r9], %rd55;
$L__BB0_4:
	cvt.u32.u64 	%r112, %rd3;
	setp.gt.u32 	%p36, %r112, 1023;
	barrier.sync 	0;
	@%p36 bra 	$L__BB0_91;
	mov.u32 	%r113, _ZZ14permute_sharedILj256ELj4ELj12ELm1871100EEvmmPhE6s_data;
	mad.lo.s32 	%r114, %r5, 12, %r113;
	add.s32 	%r187, %r114, 5;
	mov.u32 	%r188, %r5;
$L__BB0_6:
	ld.shared.u8 	%r14, [%r187+-5];
	bar.warp.sync 	-1;
	setp.ne.s32 	%p37, %r7, %r14;
	@%p37 bra 	$L__BB0_8;
	st.shared.u8 	[%r187+-5], %r7;
$L__BB0_8:
	setp.lt.u32 	%p38, %r7, %r14;
	mov.u32 	%r190, %r7;
	@%p38 bra 	$L__BB0_13;
	// begin inline asm
	activemask.b32 %r115;
	// end inline asm
	setp.ne.s32 	%p39, %r115, -1;
	@%p39 bra 	$L__BB0_11;
	shfl.sync.down.b32	%r190|%p1, %r7, 1, 31, -1;
	bra.uni 	$L__BB0_12;
$L__BB0_11:
	// begin inline asm
	mov.u32 %r116, %laneid;
	// end inline asm
	fns.b32 	%r117, %r115, %r116, 2;
	setp.gt.u32 	%p40, %r117, 31;
	selp.b32 	%r118, %r116, %r117, %p40;
	shfl.sync.idx.b32	%r190|%p2, %r7, %r118, 31, %r115;
$L__BB0_12:
	bar.warp.sync 	%r115;
$L__BB0_13:
	ld.shared.u8 	%r21, [%r187+-4];
	bar.warp.sync 	-1;
	setp.ne.s32 	%p41, %r7, %r21;
	@%p41 bra 	$L__BB0_15;
	st.shared.u8 	[%r187+-4], %r190;
$L__BB0_15:
	setp.lt.u32 	%p42, %r7, %r21;
	@%p42 bra 	$L__BB0_20;
	// begin inline asm
	activemask.b32 %r119;
	// end inline asm
	setp.eq.s32 	%p43, %r119, -1;
	@%p43 bra 	$L__BB0_18;
	// begin inline asm
	mov.u32 %r120, %laneid;
	// end inline asm
	fns.b32 	%r121, %r119, %r120, 2;
	setp.gt.u32 	%p44, %r121, 31;
	selp.b32 	%r122, %r120, %r121, %p44;
	shfl.sync.idx.b32	%r190|%p4, %r190, %r122, 31, %r119;
	bra.uni 	$L__BB0_19;
$L__BB0_18:
	shfl.sync.down.b32	%r190|%p5, %r190, 1, 31, -1;
$L__BB0_19:
	bar.warp.sync 	%r119;
$L__BB0_20:
	ld.shared.u8 	%r28, [%r187+-3];
	bar.warp.sync 	-1;
	setp.ne.s32 	%p45, %r7, %r28;
	@%p45 bra 	$L__BB0_22;
	st.shared.u8 	[%r187+-3], %r190;
$L__BB0_22:
	setp.lt.u32 	%p46, %r7, %r28;
	@%p46 bra 	$L__BB0_27;
	// begin inline asm
	activemask.b32 %r123;
	// end inline asm
	setp.eq.s32 	%p47, %r123, -1;
	@%p47 bra 	$L__BB0_25;
	// begin inline asm
	mov.u32 %r124, %laneid;
	// end inline asm
	fns.b32 	%r125, %r123, %r124, 2;
	setp.gt.u32 	%p48, %r125, 31;
	selp.b32 	%r126, %r124, %r125, %p48;
	shfl.sync.idx.b32	%r190|%p7, %r190, %r126, 31, %r123;
	bra.uni 	$L__BB0_26;
$L__BB0_25:
	shfl.sync.down.b32	%r190|%p8, %r190, 1, 31, -1;
$L__BB0_26:
	bar.warp.sync 	%r123;
$L__BB0_27:
	ld.shared.u8 	%r35, [%r187+-2];
	bar.warp.sync 	-1;
	setp.ne.s32 	%p49, %r7, %r35;
	@%p49 bra 	$L__BB0_29;
	st.shared.u8 	[%r187+-2], %r190;
$L__BB0_29:
	setp.lt.u32 	%p50, %r7, %r35;
	@%p50 bra 	$L__BB0_34;
	// begin inline asm
	activemask.b32 %r127;
	// end inline asm
	setp.eq.s32 	%p51, %r127, -1;
	@%p51 bra 	$L__BB0_32;
	// begin inline asm
	mov.u32 %r128, %laneid;
	// end inline asm
	fns.b32 	%r129, %r127, %r128, 2;
	setp.gt.u32 	%p52, %r129, 31;
	selp.b32 	%r130, %r128, %r129, %p52;
	shfl.sync.idx.b32	%r190|%p10, %r190, %r130, 31, %r127;
	bra.uni 	$L__BB0_33;
$L__BB0_32:
	shfl.sync.down.b32	%r190|%p11, %r190, 1, 31, -1;
$L__BB0_33:
	bar.warp.sync 	%r127;
$L__BB0_34:
	ld.shared.u8 	%r42, [%r187+-1];
	bar.warp.sync 	-1;
	setp.ne.s32 	%p53, %r7, %r42;
	@%p53 bra 	$L__BB0_36;
	st.shared.u8 	[%r187+-1], %r190;
$L__BB0_36:
	setp.lt.u32 	%p54, %r7, %r42;
	@%p54 bra 	$L__BB0_41;
	// begin inline asm
	activemask.b32 %r131;
	// end inline asm
	setp.eq.s32 	%p55, %r131, -1;
	@%p55 bra 	$L__BB0_39;
	// begin inline asm
	mov.u32 %r132, %laneid;
	// end inline asm
	fns.b32 	%r133, %r131, %r132, 2;
	setp.gt.u32 	%p56, %r133, 31;
	selp.b32 	%r134, %r132, %r133, %p56;
	shfl.sync.idx.b32	%r190|%p13, %r190, %r134, 31, %r131;
	bra.uni 	$L__BB0_40;
$L__BB0_39:
	shfl.sync.down.b32	%r190|%p14, %r190, 1, 31, -1;
$L__BB0_40:
	bar.warp.sync 	%r131;
$L__BB0_41:
	ld.shared.u8 	%r49, [%r187];
	bar.warp.sync 	-1;
	setp.ne.s32 	%p57, %r7, %r49;
	@%p57 bra 	$L__BB0_43;
	st.shared.u8 	[%r187], %r190;
$L__BB0_43:
	setp.lt.u32 	%p58, %r7, %r49;
	@%p58 bra 	$L__BB0_48;
	// begin inline asm
	activemask.b32 %r135;
	// end inline asm
	setp.eq.s32 	%p59, %r135, -1;
	@%p59 bra 	$L__BB0_46;
	// begin inline asm
	mov.u32 %r136, %laneid;
	// end inline asm
	fns.b32 	%r137, %r135, %r136, 2;
	setp.gt.u32 	%p60, %r137, 31;
	selp.b32 	%r138, %r136, %r137, %p60;
	shfl.sync.idx.b32	%r190|%p16, %r190, %r138, 31, %r135;
	bra.uni 	$L__BB0_47;
$L__BB0_46:
	shfl.sync.down.b32	%r190|%p17, %r190, 1, 31, -1;
$L__BB0_47:
	bar.warp.sync 	%r135;
$L__BB0_48:
	ld.shared.u8 	%r56, [%r187+1];
	bar.warp.sync 	-1;
	setp.ne.s32 	%p61, %r7, %r56;
	@%p61 bra 	$L__BB0_50;
	st.shared.u8 	[%r187+1], %r190;
$L__BB0_50:
	setp.lt.u32 	%p62, %r7, %r56;
	@%p62 bra 	$L__BB0_55;
	// begin inline asm
	activemask.b32 %r139;
	// end inline asm
	setp.eq.s32 	%p63, %r139, -1;
	@%p63 bra 	$L__BB0_53;
	// begin inline asm
	mov.u32 %r140, %laneid;
	// end inline asm
	fns.b32 	%r141, %r139, %r140, 2;
	setp.gt.u32 	%p64, %r141, 31;
	selp.b32 	%r142, %r140, %r141, %p64;
	shfl.sync.idx.b32	%r190|%p19, %r190, %r142, 31, %r139;
	bra.uni 	$L__BB0_54;
$L__BB0_53:
	shfl.sync.down.b32	%r190|%p20, %r190, 1, 31, -1;
$L__BB0_54:
	bar.warp.sync 	%r139;
$L__BB0_55:
	ld.shared.u8 	%r63, [%r187+2];
	bar.warp.sync 	-1;
	setp.ne.s32 	%p65, %r7, %r63;
	@%p65 bra 	$L__BB0_57;
	st.shared.u8 	[%r187+2], %r190;
$L__BB0_57:
	setp.lt.u32 	%p66, %r7, %r63;
	@%p66 bra 	$L__BB0_62;
	// begin inline asm
	activemask.b32 %r143;
	// end inline asm
	setp.eq.s32 	%p67, %r143, -1;
	@%p67 bra 	$L__BB0_60;
	// begin inline asm
	mov.u32 %r144, %laneid;
	// end inline asm
	fns.b32 	%r145, %r143, %r144, 2;
	setp.gt.u32 	%p68, %r145, 31;
	selp.b32 	%r146, %r144, %r145, %p68;
	shfl.sync.idx.b32	%r190|%p22, %r190, %r146, 31, %r143;
	bra.uni 	$L__BB0_61;
$L__BB0_60:
	shfl.sync.down.b32	%r190|%p23, %r190, 1, 31, -1;
$L__BB0_61:
	bar.warp.sync 	%r143;
$L__BB0_62:
	ld.shared.u8 	%r70, [%r187+3];
	bar.warp.sync 	-1;
	setp.ne.s32 	%p69, %r7, %r70;
	@%p69 bra 	$L__BB0_64;
	st.shared.u8 	[%r187+3], %r190;
$L__BB0_64:
	setp.lt.u32 	%p70, %r7, %r70;
	@%p70 bra 	$L__BB0_69;
	// begin inline asm
	activemask.b32 %r147;
	// end inline asm
	setp.eq.s32 	%p71, %r147, -1;
	@%p71 bra 	$L__BB0_67;
	// begin inline asm
	mov.u32 %r148, %laneid;
	// end inline asm
	fns.b32 	%r149, %r147, %r148, 2;
	setp.gt.u32 	%p72, %r149, 31;
	selp.b32 	%r150, %r148, %r149, %p72;
	shfl.sync.idx.b32	%r190|%p25, %r190, %r150, 31, %r147;
	bra.uni 	$L__BB0_68;
$L__BB0_67:
	shfl.sync.down.b32	%r190|%p26, %r190, 1, 31, -1;
$L__BB0_68:
	bar.warp.sync 	%r147;
$L__BB0_69:
	ld.shared.u8 	%r77, [%r187+4];
	bar.warp.sync 	-1;
	setp.ne.s32 	%p73, %r7, %r77;
	@%p73 bra 	$L__BB0_71;
	st.shared.u8 	[%r187+4], %r190;
$L__BB0_71:
	setp.lt.u32 	%p74, %r7, %r77;
	@%p74 bra 	$L__BB0_76;
	// begin inline asm
	activemask.b32 %r151;
	// end inline asm
	setp.eq.s32 	%p75, %r151, -1;
	@%p75 bra 	$L__BB0_74;
	// begin inline asm
	mov.u32 %r152, %laneid;
	// end inline asm
	fns.b32 	%r153, %r151, %r152, 2;
	setp.gt.u32 	%p76, %r153, 31;
	selp.b32 	%r154, %r152, %r153, %p76;
	shfl.sync.idx.b32	%r190|%p28, %r190, %r154, 31, %r151;
	bra.uni 	$L__BB0_75;
$L__BB0_74:
	shfl.sync.down.b32	%r190|%p29, %r190, 1, 31, -1;
$L__BB0_75:
	bar.warp.sync 	%r151;
$L__BB0_76:
	ld.shared.u8 	%r84, [%r187+5];
	bar.warp.sync 	-1;
	setp.ne.s32 	%p77, %r7, %r84;
	@%p77 bra 	$L__BB0_78;
	st.shared.u8 	[%r187+5], %r190;
$L__BB0_78:
	setp.lt.u32 	%p78, %r7, %r84;
	@%p78 bra 	$L__BB0_83;
	// begin inline asm
	activemask.b32 %r155;
	// end inline asm
	setp.eq.s32 	%p79, %r155, -1;
	@%p79 bra 	$L__BB0_81;
	// begin inline asm
	mov.u32 %r156, %laneid;
	// end inline asm
	fns.b32 	%r157, %r155, %r156, 2;
	setp.gt.u32 	%p80, %r157, 31;
	selp.b32 	%r158, %r156, %r157, %p80;
	shfl.sync.idx.b32	%r190|%p31, %r190, %r158, 31, %r155;
	bra.uni 	$L__BB0_82;
$L__BB0_81:
	shfl.sync.down.b32	%r190|%p32, %r190, 1, 31, -1;
$L__BB0_82:
	bar.warp.sync 	%r155;
$L__BB0_83:
	ld.shared.u8 	%r91, [%r187+6];
	bar.warp.sync 	-1;
	setp.ne.s32 	%p81, %r7, %r91;
	@%p81 bra 	$L__BB0_85;
	st.shared.u8 	[%r187+6], %r190;
$L__BB0_85:
	setp.lt.u32 	%p82, %r7, %r91;
	@%p82 bra 	$L__BB0_90;
	// begin inline asm
	activemask.b32 %r159;
	// end inline asm
	setp.eq.s32 	%p83, %r159, -1;
	@%p83 bra 	$L__BB0_88;
	// begin inline asm
	mov.u32 %r160, %laneid;
	// end inline asm
	fns.b32 	%r161, %r159, %r160, 2;
	setp.gt.u32 	%p84, %r161, 31;
	selp.b32 	%r162, %r160, %r161, %p84;
	shfl.sync.idx.b32	%r163|%p85, %r190, %r162, 31, %r159;
	bra.uni 	$L__BB0_89;
$L__BB0_88:
	shfl.sync.down.b32	%r164|%p86, %r190, 1, 31, -1;
$L__BB0_89:
	bar.warp.sync 	%r159;
$L__BB0_90:
	add.s32 	%r188, %r188, %r6;
	mad.lo.s32 	%r187, %r6, 12, %r187;
	setp.lt.u32 	%p87, %r188, 256;
	@%p87 bra 	$L__BB0_6;
$L__BB0_91:
	setp.ge.u64 	%p88, %rd81, %rd11;
	barrier.sync 	0;
	@%p88 bra 	$L__BB0_93;
	setp.eq.s64 	%p89, %rd80, 1871100;
	selp.b32 	%r165, %r4, 256, %p89;
	mad.lo.s64 	%rd56, %rd80, 3072, %rd3;
	ld.shared.u8 	%rs10, [%r10];
	add.s64 	%rd57, %rd6, %rd56;
	st.global.u8 	[%rd57], %rs10;
	add.s32 	%r166, %r10, %r165;
	ld.shared.u8 	%rs11, [%r166];
	cvt.u64.u32 	%rd58, %r165;
	add.s64 	%rd59, %rd57, %rd58;
	st.global.u8 	[%rd59], %rs11;
	shl.b32 	%r167, %r165, 1;
	add.s32 	%r168, %r166, %r165;
	ld.shared.u8 	%rs12, [%r168];
	cvt.u64.u32 	%rd60, %r167;
	add.s64 	%rd61, %rd57, %rd60;
	st.global.u8 	[%rd61], %rs12;
	mul.lo.s32 	%r169, %r165, 3;
	add.s32 	%r170, %r168, %r165;
	ld.shared.u8 	%rs13, [%r170];
	cvt.u64.u32 	%rd62, %r169;
	add.s64 	%rd63, %rd57, %rd62;
	st.global.u8 	[%rd63], %rs13;
	shl.b32 	%r171, %r165, 2;
	add.s32 	%r172, %r170, %r165;
	ld.shared.u8 	%rs14, [%r172];
	cvt.u64.u32 	%rd64, %r171;
	add.s64 	%rd65, %rd57, %rd64;
	st.global.u8 	[%rd65], %rs14;
	mul.lo.s32 	%r173, %r165, 5;
	add.s32 	%r174, %r172, %r165;
	ld.shared.u8 	%rs15, [%r174];
	cvt.u64.u32 	%rd66, %r173;
	add.s64 	%rd67, %rd57, %rd66;
	st.global.u8 	[%rd67], %rs15;
	mul.lo.s32 	%r175, %r165, 6;
	add.s32 	%r176, %r174, %r165;
	ld.shared.u8 	%rs16, [%r176];
	cvt.u64.u32 	%rd68, %r175;
	add.s64 	%rd69, %rd57, %rd68;
	st.global.u8 	[%rd69], %rs16;
	mul.lo.s32 	%r177, %r165, 7;
	add.s32 	%r178, %r176, %r165;
	ld.shared.u8 	%rs17, [%r178];
	cvt.u64.u32 	%rd70, %r177;
	add.s64 	%rd71, %rd57, %rd70;
	st.global.u8 	[%rd71], %rs17;
	shl.b32 	%r179, %r165, 3;
	add.s32 	%r180, %r178, %r165;
	ld.shared.u8 	%rs18, [%r180];
	cvt.u64.u32 	%rd72, %r179;
	add.s64 	%rd73, %rd57, %rd72;
	st.global.u8 	[%rd73], %rs18;
	mul.lo.s32 	%r181, %r165, 9;
	add.s32 	%r182, %r180, %r165;
	ld.shared.u8 	%rs19, [%r182];
	cvt.u64.u32 	%rd74, %r181;
	add.s64 	%rd75, %rd57, %rd74;
	st.global.u8 	[%rd75], %rs19;
	mul.lo.s32 	%r183, %r165, 10;
	add.s32 	%r184, %r182, %r165;
	ld.shared.u8 	%rs20, [%r184];
	cvt.u64.u32 	%rd76, %r183;
	add.s64 	%rd77, %rd57, %rd76;
	st.global.u8 	[%rd77], %rs20;
	mul.lo.s32 	%r185, %r165, 11;
	add.s32 	%r186, %r184, %r165;
	ld.shared.u8 	%rs21, [%r186];
	cvt.u64.u32 	%rd78, %r185;
	add.s64 	%rd79, %rd57, %rd78;
	st.global.u8 	[%rd79], %rs21;
$L__BB0_93:
	add.s64 	%rd80, %rd80, %rd4;
	add.s64 	%rd81, %rd81, %rd5;
	setp.lt.u64 	%p90, %rd81, %rd12;
	@%p90 bra 	$L__BB0_2;
$L__BB0_94:
	ret;

}
	// .globl	_Z14permute_sharedILj256ELj8ELj12ELm1871100EEvmmPh
.visible .entry _Z14permute_sharedILj256ELj8ELj12ELm1871100EEvmmPh(
	.param .u64 _Z14permute_sharedILj256ELj8ELj12ELm1871100EEvmmPh_param_0,
	.param .u64 _Z14permute_sharedILj256ELj8ELj12ELm1871100EEvmmPh_param_1,
	.param .u64 .ptr .align 1 _Z14permute_sharedILj256ELj8ELj12ELm1871100EEvmmPh_param_2
)
.maxntid 256
.minnctapersm 8
{
	.reg .pred 	%p<91>;
	.reg .b16 	%rs<22>;
	.reg .b32 	%r<211>;
	.reg .b64 	%rd<82>;
	// demoted variable
	.shared .align 1 .b8 _ZZ14permute_sharedILj256ELj8ELj12ELm1871100EEvmmPhE6s_data[3072];
	ld.param.u64 	%rd11, [_Z14permute_sharedILj256ELj8ELj12ELm1871100EEvmmPh_param_0];
	ld.param.u64 	%rd12, [_Z14permute_sharedILj256ELj8ELj12ELm1871100EEvmmPh_param_1];
	ld.param.u64 	%rd13, [_Z14permute_sharedILj256ELj8ELj12ELm1871100EEvmmPh_param_2];
	mov.u32 	%r1, %ctaid.x;
	mov.u32 	%r2, %ntid.x;
	mov.u32 	%r3, %tid.x;
	mad.lo.s32 	%r95, %r1, %r2, %r3;
	cvt.u64.u32 	%rd81, %r95;
	setp.le.u64 	%p34, %rd12, %rd81;
	@%p34 bra 	$L__BB1_94;
	mov.u32 	%r96, %nctaid.x;
	cvt.u64.u32 	%rd80, %r1;
	mov.u32 	%r97, %tid.y;
	mov.u32 	%r98, %tid.z;
	mov.u32 	%r99, %ntid.y;
	mul.lo.s32 	%r100, %r98, %r99;
	mul.lo.s32 	%r101, %r100, %r2;
	mad.lo.s32 	%r102, %r97, %r2, %r101;
	add.s32 	%r103, %r3, %r102;
	cvt.u32.u64 	%r104, %rd12;
	cvt.u32.u64 	%r105, %rd11;
	sub.s32 	%r106, %r105, %r104;
	add.s32 	%r4, %r106, 256;
	shr.u32 	%r5, %r103, 3;
	mul.lo.s32 	%r107, %r2, %r99;
	mov.u32 	%r108, %ntid.z;
	mad.lo.s32 	%r109, %r107, %r108, 7;
	shr.u32 	%r6, %r109, 3;
	and.b32  	%r7, %r103, 7;
	cvt.u64.u32 	%rd3, %r103;
	cvt.u64.u32 	%rd4, %r96;
	mov.u32 	%r110, _ZZ14permute_sharedILj256ELj8ELj12ELm1871100EEvmmPhE6s_data;
	add.s32 	%r8, %r110, %r103;
	mad.lo.s32 	%r9, %r103, 11, %r8;
	mad.lo.s32 	%r10, %r103, -11, %r9;
	mul.lo.s32 	%r111, %r2, %r96;
	cvt.u64.u32 	%rd5, %r111;
	cvta.to.global.u64 	%rd6, %rd13;
$L__BB1_2:
	mov.b16 	%rs1, 0;
	st.shared.u8 	[%r8], %rs1;
	st.shared.u8 	[%r8+256], %rs1;
	st.shared.u8 	[%r8+512], %rs1;
	st.shared.u8 	[%r8+768], %rs1;
	st.shared.u8 	[%r8+1024], %rs1;
	st.shared.u8 	[%r8+1280], %rs1;
	st.shared.u8 	[%r8+1536], %rs1;
	st.shared.u8 	[%r8+1792], %rs1;
	st.shared.u8 	[%r8+2048], %rs1;
	st.shared.u8 	[%r8+2304], %rs1;
	st.shared.u8 	[%r8+2560], %rs1;
	st.shared.u8 	[%r8+2816], %rs1;
	barrier.sync 	0;
	setp.ge.u64 	%p35, %rd81, %rd11;
	@%p35 bra 	$L__BB1_4;
	cvt.u16.u64 	%rs2, %rd81;
	and.b16  	%rs3, %rs2, 1;
	st.shared.u8 	[%r9+10], %rs3;
	shr.u64 	%rd14, %rd81, 1;
	mul.hi.u64 	%rd15, %rd14, 6148914691236517206;
	mul.lo.s64 	%rd16, %rd15, 3;
	sub.s64 	%rd17, %rd14, %rd16;
	st.shared.u8 	[%r9+9], %rd17;
	mul.hi.u64 	%rd18, %rd81, -6148914691236517205;
	cvt.u16.u64 	%rs4, %rd18;
	shr.u16 	%rs5, %rs4, 2;
	and.b16  	%rs6, %rs5, 3;
	st.shared.u8 	[%r9+8], %rs6;
	shr.u64 	%rd19, %rd18, 4;
	mul.hi.u64 	%rd20, %rd19, 3689348814741910324;
	mul.lo.s64 	%rd21, %rd20, 5;
	sub.s64 	%rd22, %rd19, %rd21;
	st.shared.u8 	[%r9+7], %rd22;
	mul.hi.u64 	%rd23, %rd81, -8608480567731124087;
	shr.u64 	%rd24, %rd23, 6;
	mul.hi.u64 	%rd25, %rd24, 3074457345618258603;
	mul.lo.s64 	%rd26, %rd25, 6;
	sub.s64 	%rd27, %rd24, %rd26;
	st.shared.u8 	[%r9+6], %rd27;
	mul.hi.u64 	%rd28, %rd81, 3279421168659475843;
	shr.u64 	%rd29, %rd28, 7;
	mul.hi.u64 	%rd30, %rd29, 2635249153387078803;
	mul.lo.s64 	%rd31, %rd30, 7;
	sub.s64 	%rd32, %rd29, %rd31;
	st.shared.u8 	[%r9+5], %rd32;
	shr.u64 	%rd33, %rd81, 4;
	mul.hi.u64 	%rd34, %rd33, 936977476759850241;
	cvt.u16.u64 	%rs7, %rd34;
	shr.u16 	%rs8, %rs7, 4;
	and.b16  	%rs9, %rs8, 7;
	st.shared.u8 	[%r9+4], %rs9;
	shr.u64 	%rd35, %rd81, 7;
	mul.hi.u64 	%rd36, %rd35, 234244369189962561;
	shr.u64 	%rd37, %rd36, 2;
	mul.hi.u64 	%rd38, %rd37, 2049638230412172402;
	mul.lo.s64 	%rd39, %rd38, 9;
	sub.s64 	%rd40, %rd37, %rd39;
	st.shared.u8 	[%r9+3], %rd40;
	mul.hi.u64 	%rd41, %rd81, 6662950945847823935;
	shr.u64 	%rd42, %rd41, 17;
	mul.hi.u64 	%rd43, %rd42, 1844674407370955162;
	mul.lo.s64 	%rd44, %rd43, 10;
	sub.s64 	%rd45, %rd42, %rd44;
	st.shared.u8 	[%r9+2], %rd45;
	mul.hi.u64 	%rd46, %rd81, 1332590189169564787;
	shr.u64 	%rd47, %rd46, 18;
	mul.hi.u64 	%rd48, %rd47, 1676976733973595602;
	mul.lo.s64 	%rd49, %rd48, 11;
	sub.s64 	%rd50, %rd47, %rd49;
	st.shared.u8 	[%r9+1], %rd50;
	mul.hi.u64 	%rd51, %rd81, 121144562651778617;
	shr.u64 	%rd52, %rd51, 18;
	mul.hi.u64 	%rd53, %rd52, 1537228672809129302;
	mul.lo.s64 	%rd54, %rd53, 12;
	sub.s64 	%rd55, %rd52, %rd54;
	st.shared.u8 	[%r9], %rd55;
$L__BB1_4:
	cvt.u32.u64 	%r112, %rd3;
	setp.gt.u32 	%p36, %r112, 2047;
	barrier.sync 	0;
	@%p36 bra 	$L__BB1_91;
	mov.u32 	%r113, _ZZ14permute_sharedILj256ELj8ELj12ELm1871100EEvmmPhE6s_data;
	mad.lo.s32 	%r114, %r5, 12, %r113;
	add.s32 	%r187, %r114, 5;
	mov.u32 	%r188, %r5;
$L__BB1_6:
	ld.shared.u8 	%r14, [%r187+-5];
	bar.warp.sync 	-1;
	setp.ne.s32 	%p37, %r7, %r14;
	@%p37 bra 	$L__BB1_8;
	st.shared.u8 	[%r187+-5], %r7;
$L__BB1_8:
	setp.lt.u32 	%p38, %r7, %r14;
	mov.u32 	%r190, %r7;
	@%p38 bra 	$L__BB1_13;
	// begin inline asm
	activemask.b32 %r115;
	// end inline asm
	setp.ne.s32 	%p39, %r115, -1;
	@%p39 bra 	$L__BB1_11;
	shfl.sync.down.b32	%r190|%p1, %r7, 1, 31, -1;
	bra.uni 	$L__BB1_12;
$L__BB1_11:
	// begin inline asm
	mov.u32 %r116, %laneid;
	// end inline asm
	fns.b32 	%r117, %r115, %r116, 2;
	setp.gt.u32 	%p40, %r117, 31;
	selp.b32 	%r118, %r116, %r117, %p40;
	shfl.sync.idx.b32	%r190|%p2, %r7, %r118, 31, %r115;
$L__BB1_12:
	bar.warp.sync 	%r115;
$L__BB1_13:
	ld.shared.u8 	%r21, [%r187+-4];
	bar.warp.sync 	-1;
	setp.ne.s32 	%p41, %r7, %r21;
	@%p41 bra 	$L__BB1_15;
	st.shared.u8 	[%r187+-4], %r190;
$L__BB1_15:
	setp.lt.u32 	%p42, %r7, %r21;
	@%p42 bra 	$L__BB1_20;
	// begin inline asm
	activemask.b32 %r119;
	// end inline asm
	setp.eq.s32 	%p43, %r119, -1;
	@%p43 bra 	$L__BB1_18;
	// begin inline asm
	mov.u32 %r120, %laneid;
	// end inline asm
	fns.b32 	%r121, %r119, %r120, 2;
	setp.gt.u32 	%p44, %r121, 31;
	selp.b32 	%r122, %r120, %r121, %p44;
	shfl.sync.idx.b32	%r190|%p4, %r190, %r122, 31, %r119;
	bra.uni 	$L__BB1_19;
$L__BB1_18:
	shfl.sync.down.b32	%r190|%p5, %r190, 1, 31, -1;
$L__BB1_19:
	bar.warp.sync 	%r119;
$L__BB1_20:
	ld.shared.u8 	%r28, [%r187+-3];
	bar.warp.sync 	-1;
	setp.ne.s32 	%p45, %r7, %r28;
	@%p45 bra 	$L__BB1_22;
	st.shared.u8 	[%r187+-3], %r190;
$L__BB1_22:
	setp.lt.u32 	%p46, %r7, %r28;
	@%p46 bra 	$L__BB1_27;
	// begin inline asm
	activemask.b32 %r123;
	// end inline asm
	setp.eq.s32 	%p47, %r123, -1;
	@%p47 bra 	$L__BB1_25;
	// begin inline asm
	mov.u32 %r124, %laneid;
	// end inline asm
	fns.b32 	%r125, %r123, %r124, 2;
	setp.gt.u32 	%p48, %r125, 31;
	selp.b32 	%r126, %r124, %r125, %p48;
	shfl.sync.idx.b32	%r190|%p7, %r190, %r126, 31, %r123;
	bra.uni 	$L__BB1_26;
$L__BB1_25:
	shfl.sync.down.b32	%r190|%p8, %r190, 1, 31, -1;
$L__BB1_26:
	bar.warp.sync 	%r123;
$L__BB1_27:
	ld.shared.u8 	%r35, [%r187+-2];
	bar.warp.sync 	-1;
	setp.ne.s32 	%p49, %r7, %r35;
	@%p49 bra 	$L__BB1_29;
	st.shared.u8 	[%r187+-2], %r190;
$L__BB1_29:
	setp.lt.u32 	%p50, %r7, %r35;
	@%p50 bra 	$L__BB1_34;
	// begin inline asm
	activemask.b32 %r127;
	// end inline asm
	setp.eq.s32 	%p51, %r127, -1;
	@%p51 bra 	$L__BB1_32;
	// begin inline asm
	mov.u32 %r128, %laneid;
	// end inline asm
	fns.b32 	%r129, %r127, %r128, 2;
	setp.gt.u32 	%p52, %r129, 31;
	selp.b32 	%r130, %r128, %r129, %p52;
	shfl.sync.idx.b32	%r190|%p10, %r190, %r130, 31, %r127;
	bra.uni 	$L__BB1_33;
$L__BB1_32:
	shfl.sync.down.b32	%r190|%p11, %r190, 1, 31, -1;
$L__BB1_33:
	bar.warp.sync 	%r127;
$L__BB1_34:
	ld.shared.u8 	%r42, [%r187+-1];
	bar.warp.sync 	-1;
	setp.ne.s32 	%p53, %r7, %r42;
	@%p53 bra 	$L__BB1_36;
	st.shared.u8 	[%r187+-1], %r190;
$L__BB1_36:
	setp.lt.u32 	%p54, %r7, %r42;
	@%p54 bra 	$L__BB1_41;
	// begin inline asm
	activemask.b32 %r131;
	// end inline asm
	setp.eq.s32 	%p55, %r131, -1;
	@%p55 bra 	$L__BB1_39;
	// begin inline asm
	mov.u32 %r132, %laneid;
	// end inline asm
	fns.b32 	%r133, %r131, %r132, 2;
	setp.gt.u32 	%p56, %r133, 31;
	selp.b32 	%r134, %r132, %r133, %p56;
	shfl.sync.idx.b32	%r190|%p13, %r190, %r134, 31, %r131;
	bra.uni 	$L__BB1_40;
$L__BB1_39:
	shfl.sync.down.b32	%r190|%p14, %r190, 1, 31, -1;
$L__BB1_40:
	bar.warp.sync 	%r131;
$L__BB1_41:
	ld.shared.u8 	%r49, [%r187];
	bar.warp.sync 	-1;
	setp.ne.s32 	%p57, %r7, %r49;
	@%p57 bra 	$L__BB1_43;
	st.shared.u8 	[%r187], %r190;
$L__BB1_43:
	setp.lt.u32 	%p58, %r7, %r49;
	@%p58 bra 	$L__BB1_48;
	// begin inline asm
	activemask.b32 %r135;
	// end inline asm
	setp.eq.s32 	%p59, %r135, -1;
	@%p59 bra 	$L__BB1_46;
	// begin inline asm
	mov.u32 %r136, %laneid;
	// end inline asm
	fns.b32 	%r137, %r135, %r136, 2;
	setp.gt.u32 	%p60, %r137, 31;
	selp.b32 	%r138, %r136, %r137, %p60;
	shfl.sync.idx.b32	%r190|%p16, %r190, %r138, 31, %r135;
	bra.uni 	$L__BB1_47;
$L__BB1_46:
	shfl.sync.down.b32	%r190|%p17, %r190, 1, 31, -1;
$L__BB1_47:
	bar.warp.sync 	%r135;
$L__BB1_48:
	ld.shared.u8 	%r56, [%r187+1];
	bar.warp.sync 	-1;
	setp.ne.s32 	%p61, %r7, %r56;
	@%p61 bra 	$L__BB1_50;
	st.shared.u8 	[%r187+1], %r190;
$L__BB1_50:
	setp.lt.u32 	%p62, %r7, %r56;
	@%p62 bra 	$L__BB1_55;
	// begin inline asm
	activemask.b32 %r139;
	// end inline asm
	setp.eq.s32 	%p63, %r139, -1;
	@%p63 bra 	$L__BB1_53;
	// begin inline asm
	mov.u32 %r140, %laneid;
	// end inline asm
	fns.b32 	%r141, %r139, %r140, 2;
	setp.gt.u32 	%p64, %r141, 31;
	selp.b32 	%r142, %r140, %r141, %p64;
	shfl.sync.idx.b32	%r190|%p19, %r190, %r142, 31, %r139;
	bra.uni 	$L__BB1_54;
$L__BB1_53:
	shfl.sync.down.b32	%r190|%p20, %r190, 1, 31, -1;
$L__BB1_54:
	bar.warp.sync 	%r139;
$L__BB1_55:
	ld.shared.u8 	%r63, [%r187+2];
	bar.warp.sync 	-1;
	setp.ne.s32 	%p65, %r7, %r63;
	@%p65 bra 	$L__BB1_57;
	st.shared.u8 	[%r187+2], %r190;
$L__BB1_57:
	setp.lt.u32 	%p66, %r7, %r63;
	@%p66 bra 	$L__BB1_62;
	// begin inline asm
	activemask.b32 %r143;
	// end inline asm
	setp.eq.s32 	%p67, %r143, -1;
	@%p67 bra 	$L__BB1_60;
	// begin inline asm
	mov.u32 %r144, %laneid;
	// end inline asm
	fns.b32 	%r145, %r143, %r144, 2;
	setp.gt.u32 	%p68, %r145, 31;
	selp.b32 	%r146, %r144, %r145, %p68;
	shfl.sync.idx.b32	%r190|%p22, %r190, %r146, 31, %r143;
	bra.uni 	$L__BB1_61;
$L__BB1_60:
	shfl.sync.down.b32	%r190|%p23, %r190, 1, 31, -1;
$L__BB1_61:
	bar.warp.sync 	%r143;
$L__BB1_62:
	ld.shared.u8 	%r70, [%r187+3];
	bar.warp.sync 	-1;
	setp.ne.s32 	%p69, %r7, %r70;
	@%p69 bra 	$L__BB1_64;
	st.shared.u8 	[%r187+3], %r190;
$L__BB1_64:
	setp.lt.u32 	%p70, %r7, %r70;
	@%p70 bra 	$L__BB1_69;
	// begin inline asm
	activemask.b32 %r147;
	// end inline asm
	setp.eq.s32 	%p71, %r147, -1;
	@%p71 bra 	$L__BB1_67;
	// begin inline asm
	mov.u32 %r148, %laneid;
	// end inline asm
	fns.b32 	%r149, %r147, %r148, 2;
	setp.gt.u32 	%p72, %r149, 31;
	selp.b32 	%r150, %r148, %r149, %p72;
	shfl.sync.idx.b32	%r190|%p25, %r190, %r150, 31, %r147;
	bra.uni 	$L__BB1_68;
$L__BB1_67:
	shfl.sync.down.b32	%r190|%p26, %r190, 1, 31, -1;
$L__BB1_68:
	bar.warp.sync 	%r147;
$L__BB1_69:
	ld.shared.u8 	%r77, [%r187+4];
	bar.warp.sync 	-1;
	setp.ne.s32 	%p73, %r7, %r77;
	@%p73 bra 	$L__BB1_71;
	st.shared.u8 	[%r187+4], %r190;
$L__BB1_71:
	setp.lt.u32 	%p74, %r7, %r77;
	@%p74 bra 	$L__BB1_76;
	// begin inline asm
	activemask.b32 %r151;
	// end inline asm
	setp.eq.s32 	%p75, %r151, -1;
	@%p75 bra 	$L__BB1_74;
	// begin inline asm
	mov.u32 %r152, %laneid;
	// end inline asm
	fns.b32 	%r153, %r151, %r152, 2;
	setp.gt.u32 	%p76, %r153, 31;
	selp.b32 	%r154, %r152, %r153, %p76;
	shfl.sync.idx.b32	%r190|%p28, %r190, %r154, 31, %r151;
	bra.uni 	$L__BB1_75;
$L__BB1_74:
	shfl.sync.down.b32	%r190|%p29, %r190, 1, 31, -1;
$L__BB1_75:
	bar.warp.sync 	%r151;
$L__BB1_76:
	ld.shared.u8 	%r84, [%r187+5];
	bar.warp.sync 	-1;
	setp.ne.s32 	%p77, %r7, %r84;
	@%p77 bra 	$L__BB1_78;
	st.shared.u8 	[%r187+5], %r190;
$L__BB1_78:
	setp.lt.u32 	%p78, %r7, %r84;
	@%p78 bra 	$L__BB1_83;
	// begin inline asm
	activemask.b32 %r155;
	// end inline asm
	setp.eq.s32 	%p79, %r155, -1;
	@%p79 bra 	$L__BB1_81;
	// begin inline asm
	mov.u32 %r156, %laneid;
	// end inline asm
	fns.b32 	%r157, %r155, %r156, 2;
	setp.gt.u32 	%p80, %r157, 31;
	selp.b32 	%r158, %r156, %r157, %p80;
	shfl.sync.idx.b32	%r190|%p31, %r190, %r158, 31, %r155;
	bra.uni 	$L__BB1_82;
$L__BB1_81:
	shfl.sync.down.b32	%r190|%p32, %r190, 1, 31, -1;
$L__BB1_82:
	bar.warp.sync 	%r155;
$L__BB1_83:
	ld.shared.u8 	%r91, [%r187+6];
	bar.warp.sync 	-1;
	setp.ne.s32 	%p81, %r7, %r91;
	@%p81 bra 	$L__BB1_85;
	st.shared.u8 	[%r187+6], %r190;
$L__BB1_85:
	setp.lt.u32 	%p82, %r7, %r91;
	@%p82 bra 	$L__BB1_90;
	// begin inline asm
	activemask.b32 %r159;
	// end inline asm
	setp.eq.s32 	%p83, %r159, -1;
	@%p83 bra 	$L__BB1_88;
	// begin inline asm
	mov.u32 %r160, %laneid;
	// end inline asm
	fns.b32 	%r161, %r159, %r160, 2;
	setp.gt.u32 	%p84, %r161, 31;
	selp.b32 	%r162, %r160, %r161, %p84;
	shfl.sync.idx.b32	%r163|%p85, %r190, %r162, 31, %r159;
	bra.uni 	$L__BB1_89;
$L__BB1_88:
	shfl.sync.down.b32	%r164|%p86, %r190, 1, 31, -1;
$L__BB1_89:
	bar.warp.sync 	%r159;
$L__BB1_90:
	add.s32 	%r188, %r188, %r6;
	mad.lo.s32 	%r187, %r6, 12, %r187;
	setp.lt.u32 	%p87, %r188, 256;
	@%p87 bra 	$L__BB1_6;
$L__BB1_91:
	setp.ge.u64 	%p88, %rd81, %rd11;
	barrier.sync 	0;
	@%p88 bra 	$L__BB1_93;
	setp.eq.s64 	%p89, %rd80, 1871100;
	selp.b32 	%r165, %r4, 256, %p89;
	mad.lo.s64 	%rd56, %rd80, 3072, %rd3;
	ld.shared.u8 	%rs10, [%r10];
	add.s64 	%rd57, %rd6, %rd56;
	st.global.u8 	[%rd57], %rs10;
	add.s32 	%r166, %r10, %r165;
	ld.shared.u8 	%rs11, [%r166];
	cvt.u64.u32 	%rd58, %r165;
	add.s64 	%rd59, %rd57, %rd58;
	st.global.u8 	[%rd59], %rs11;
	shl.b32 	%r167, %r165, 1;
	add.s32 	%r168, %r166, %r165;
	ld.shared.u8 	%rs12, [%r168];
	cvt.u64.u32 	%rd60, %r167;
	add.s64 	%rd61, %rd57, %rd60;
	st.global.u8 	[%rd61], %rs12;
	mul.lo.s32 	%r169, %r165, 3;
	add.s32 	%r170, %r168, %r165;
	ld.shared.u8 	%rs13, [%r170];
	cvt.u64.u32 	%rd62, %r169;
	add.s64 	%rd63, %rd57, %rd62;
	st.global.u8 	[%rd63], %rs13;
	shl.b32 	%r171, %r165, 2;
	add.s32 	%r172, %r170, %r165;
	ld.shared.u8 	%rs14, [%r172];
	cvt.u64.u32 	%rd64, %r171;
	add.s64 	%rd65, %rd57, %rd64;
	st.global.u8 	[%rd65], %rs14;
	mul.lo.s32 	%r173, %r165, 5;
	add.s32 	%r174, %r172, %r165;
	ld.shared.u8 	%rs15, [%r174];
	cvt.u64.u32 	%rd66, %r173;
	add.s64 	%rd67, %rd57, %rd66;
	st.global.u8 	[%rd67], %rs15;
	mul.lo.s32 	%r175, %r165, 6;
	add.s32 	%r176, %r174, %r165;
	ld.shared.u8 	%rs16, [%r176];
	cvt.u64.u32 	%rd68, %r175;
	add.s64 	%rd69, %rd57, %rd68;
	st.global.u8 	[%rd69], %rs16;
	mul.lo.s32 	%r177, %r165, 7;
	add.s32 	%r178, %r176, %r165;
	ld.shared.u8 	%rs17, [%r178];
	cvt.u64.u32 	%rd70, %r177;
	add.s64 	%rd71, %rd57, %rd70;
	st.global.u8 	[%rd71], %rs17;
	shl.b32 	%r179, %r165, 3;
	add.s32 	%r180, %r178, %r165;
	ld.shared.u8 	%rs18, [%r180];
	cvt.u64.u32 	%rd72, %r179;
	add.s64 	%rd73, %rd57, %rd72;
	st.global.u8 	[%rd73], %rs18;
	mul.lo.s32 	%r181, %r165, 9;
	add.s32 	%r182, %r180, %r165;
	ld.shared.u8 	%rs19, [%r182];
	cvt.u64.u32 	%rd74, %r181;
	add.s64 	%rd75, %rd57, %rd74;
	st.global.u8 	[%rd75], %rs19;
	mul.lo.s32 	%r183, %r165, 10;
	add.s32 	%r184, %r182, %r165;
	ld.shared.u8 	%rs20, [%r184];
	cvt.u64.u32 	%rd76, %r183;
	add.s64 	%rd77, %rd57, %rd76;
	st.global.u8 	[%rd77], %rs20;
	mul.lo.s32 	%r185, %r165, 11;
	add.s32 	%r186, %r184, %r165;
	ld.shared.u8 	%rs21, [%r186];
	cvt.u64.u32 	%rd78, %r185;
	add.s64 	%rd79, %rd57, %rd78;
	st.global.u8 	[%rd79], %rs21;
$L__BB1_93:
	add.s64 	%rd80, %rd80, %rd4;
	add.s64 	%rd81, %rd81, %rd5;
	setp.lt.u64 	%p90, %rd81, %rd12;
	@%p90 bra 	$L__BB1_2;
$L__BB1_94:
	ret;

}
	// .globl	_Z14permute_sharedILj256ELj16ELj12ELm1871100EEvmmPh
.visible .entry _Z14permute_sharedILj256ELj16ELj12ELm1871100EEvmmPh(
	.param .u64 _Z14permute_sharedILj256ELj16ELj12ELm1871100EEvmmPh_param_0,
	.param .u64 _Z14permute_sharedILj256ELj16ELj12ELm1871100EEvmmPh_param_1,
	.param .u64 .ptr .align 1 _Z14permute_sharedILj256ELj16ELj12ELm1871100EEvmmPh_param_2
)
.maxntid 256
.minnctapersm 8
{
	.reg .pred 	%p<91>;
	.reg .b16 	%rs<22>;
	.reg .b32 	%r<211>;
	.reg .b64 	%rd<82>;
	// demoted variable
	.shared .align 1 .b8 _ZZ14permute_sharedILj256ELj16ELj12ELm1871100EEvmmPhE6s_data[3072];
	ld.param.u64 	%rd11, [_Z14permute_sharedILj256ELj16ELj12ELm1871100EEvmmPh_param_0];
	ld.param.u64 	%rd12, [_Z14permute_sharedILj256ELj16ELj12ELm1871100EEvmmPh_param_1];
	ld.param.u64 	%rd13, [_Z14permute_sharedILj256ELj16ELj12ELm1871100EEvmmPh_param_2];
	mov.u32 	%r1, %ctaid.x;
	mov.u32 	%r2, %ntid.x;
	mov.u32 	%r3, %tid.x;
	mad.lo.s32 	%r95, %r1, %r2, %r3;
	cvt.u64.u32 	%rd81, %r95;
	setp.le.u64 	%p34, %rd12, %rd81;
	@%p34 bra 	$L__BB2_94;
	mov.u32 	%r96, %nctaid.x;
	cvt.u64.u32 	%rd80, %r1;
	mov.u32 	%r97, %tid.y;
	mov.u32 	%r98, %tid.z;
	mov.u32 	%r99, %ntid.y;
	mul.lo.s32 	%r100, %r98, %r99;
	mul.lo.s32 	%r101, %r100, %r2;
	mad.lo.s32 	%r102, %r97, %r2, %r101;
	add.s32 	%r103, %r3, %r102;
	cvt.u32.u64 	%r104, %rd12;
	cvt.u32.u64 	%r105, %rd11;
	sub.s32 	%r106, %r105, %r104;
	add.s32 	%r4, %r106, 256;
	shr.u32 	%r5, %r103, 4;
	mul.lo.s32 	%r107, %r2, %r99;
	mov.u32 	%r108, %ntid.z;
	mad.lo.s32 	%r109, %r107, %r108, 15;
	shr.u32 	%r6, %r109, 4;
	and.b32  	%r7, %r103, 15;
	cvt.u64.u32 	%rd3, %r103;
	cvt.u64.u32 	%rd4, %r96;
	mov.u32 	%r110, _ZZ14permute_sharedILj256ELj16ELj12ELm1871100EEvmmPhE6s_data;
	add.s32 	%r8, %r110, %r103;
	mad.lo.s32 	%r9, %r103, 11, %r8;
	mad.lo.s32 	%r10, %r103, -11, %r9;
	mul.lo.s32 	%r111, %r2, %r96;
	cvt.u64.u32 	%rd5, %r111;
	cvta.to.global.u64 	%rd6, %rd13;
$L__BB2_2:
	mov.b16 	%rs1, 0;
	st.shared.u8 	[%r8], %rs1;
	st.shared.u8 	[%r8+256], %rs1;
	st.shared.u8 	[%r8+512], %rs1;
	st.shared.u8 	[%r8+768], %rs1;
	st.shared.u8 	[%r8+1024], %rs1;
	st.shared.u8 	[%r8+1280], %rs1;
	st.shared.u8 	[%r8+1536], %rs1;
	st.shared.u8 	[%r8+1792], %rs1;
	st.shared.u8 	[%r8+2048], %rs1;
	st.shared.u8 	[%r8+2304], %rs1;
	st.shared.u8 	[%r8+2560], %rs1;
	st.shared.u8 	[%r8+2816], %rs1;
	barrier.sync 	0;
	setp.ge.u64 	%p35, %rd81, %rd11;
	@%p35 bra 	$L__BB2_4;
	cvt.u16.u64 	%rs2, %rd81;
	and.b16  	%rs3, %rs2, 1;
	st.shared.u8 	[%r9+10], %rs3;
	shr.u64 	%rd14, %rd81, 1;
	mul.hi.u64 	%rd15, %rd14, 6148914691236517206;
	mul.lo.s64 	%rd16, %rd15, 3;
	sub.s64 	%rd17, %rd14, %rd16;
	st.shared.u8 	[%r9+9], %rd17;
	mul.hi.u64 	%rd18, %rd81, -6148914691236517205;
	cvt.u16.u64 	%rs4, %rd18;
	shr.u16 	%rs5, %rs4, 2;
	and.b16  	%rs6, %rs5, 3;
	st.shared.u8 	[%r9+8], %rs6;
	shr.u64 	%rd19, %rd18, 4;
	mul.hi.u64 	%rd20, %rd19, 3689348814741910324;
	mul.lo.s64 	%rd21, %rd20, 5;
	sub.s64 	%rd22, %rd19, %rd21;
	st.shared.u8 	[%r9+7], %rd22;
	mul.hi.u64 	%rd23, %rd81, -8608480567731124087;
	shr.u64 	%rd24, %rd23, 6;
	mul.hi.u64 	%rd25, %rd24, 3074457345618258603;
	mul.lo.s64 	%rd26, %rd25, 6;
	sub.s64 	%rd27, %rd24, %rd26;
	st.shared.u8 	[%r9+6], %rd27;
	mul.hi.u64 	%rd28, %rd81, 3279421168659475843;
	shr.u64 	%rd29, %rd28, 7;
	mul.hi.u64 	%rd30, %rd29, 2635249153387078803;
	mul.lo.s64 	%rd31, %rd30, 7;
	sub.s64 	%rd32, %rd29, %rd31;
	st.shared.u8 	[%r9+5], %rd32;
	shr.u64 	%rd33, %rd81, 4;
	mul.hi.u64 	%rd34, %rd33, 936977476759850241;
	cvt.u16.u64 	%rs7, %rd34;
	shr.u16 	%rs8, %rs7, 4;
	and.b16  	%rs9, %rs8, 7;
	st.shared.u8 	[%r9+4], %rs9;
	shr.u64 	%rd35, %rd81, 7;
	mul.hi.u64 	%rd36, %rd35, 234244369189962561;
	shr.u64 	%rd37, %rd36, 2;
	mul.hi.u64 	%rd38, %rd37, 2049638230412172402;
	mul.lo.s64 	%rd39, %rd38, 9;
	sub.s64 	%rd40, %rd37, %rd39;
	st.shared.u8 	[%r9+3], %rd40;
	mul.hi.u64 	%rd41, %rd81, 6662950945847823935;
	shr.u64 	%rd42, %rd41, 17;
	mul.hi.u64 	%rd43, %rd42, 1844674407370955162;
	mul.lo.s64 	%rd44, %rd43, 10;
	sub.s64 	%rd45, %rd42, %rd44;
	st.shared.u8 	[%r9+2], %rd45;
	mul.hi.u64 	%rd46, %rd81, 1332590189169564787;
	shr.u64 	%rd47, %rd46, 18;
	mul.hi.u64 	%rd48, %rd47, 1676976733973595602;
	mul.lo.s64 	%rd49, %rd48, 11;
	sub.s64 	%rd50, %rd47, %rd49;
	st.shared.u8 	[%r9+1], %rd50;
	mul.hi.u64 	%rd51, %rd81, 121144562651778617;
	shr.u64 	%rd52, %rd51, 18;
	mul.hi.u64 	%rd53, %rd52, 1537228672809129302;
	mul.lo.s64 	%rd54, %rd53, 12;
	sub.s64 	%rd55, %rd52, %rd54;
	st.shared.u8 	[%r9], %rd55;
$L__BB2_4:
	cvt.u32.u64 	%r112, %rd3;
	setp.gt.u32 	%p36, %r112, 4095;
	barrier.sync 	0;
	@%p36 bra 	$L__BB2_91;
	mov.u32 	%r113, _ZZ14permute_sharedILj256ELj16ELj12ELm1871100EEvmmPhE6s_data;
	mad.lo.s32 	%r114, %r5, 12, %r113;
	add.s32 	%r187, %r114, 5;
	mov.u32 	%r188, %r5;
$L__BB2_6:
	ld.shared.u8 	%r14, [%r187+-5];
	bar.warp.sync 	-1;
	setp.ne.s32 	%p37, %r7, %r14;
	@%p37 bra 	$L__BB2_8;
	st.shared.u8 	[%r187+-5], %r7;
$L__BB2_8:
	setp.lt.u32 	%p38, %r7, %r14;
	mov.u32 	%r190, %r7;
	@%p38 bra 	$L__BB2_13;
	// begin inline asm
	activemask.b32 %r115;
	// end inline asm
	setp.ne.s32 	%p39, %r115, -1;
	@%p39 bra 	$L__BB2_11;
	shfl.sync.down.b32	%r190|%p1, %r7, 1, 31, -1;
	bra.uni 	$L__BB2_12;
$L__BB2_11:
	// begin inline asm
	mov.u32 %r116, %laneid;
	// end inline asm
	fns.b32 	%r117, %r115, %r116, 2;
	setp.gt.u32 	%p40, %r117, 31;
	selp.b32 	%r118, %r116, %r117, %p40;
	shfl.sync.idx.b32	%r190|%p2, %r7, %r118, 31, %r115;
$L__BB2_12:
	bar.warp.sync 	%r115;
$L__BB2_13:
	ld.shared.u8 	%r21, [%r187+-4];
	bar.warp.sync 	-1;
	setp.ne.s32 	%p41, %r7, %r21;
	@%p41 bra 	$L__BB2_15;
	st.shared.u8 	[%r187+-4], %r190;
$L__BB2_15:
	setp.lt.u32 	%p42, %r7, %r21;
	@%p42 bra 	$L__BB2_20;
	// begin inline asm
	activemask.b32 %r119;
	// end inline asm
	setp.eq.s32 	%p43, %r119, -1;
	@%p43 bra 	$L__BB2_18;
	// begin inline asm
	mov.u32 %r120, %laneid;
	// end inline asm
	fns.b32 	%r121, %r119, %r120, 2;
	setp.gt.u32 	%p44, %r121, 31;
	selp.b32 	%r122, %r120, %r121, %p44;
	shfl.sync.idx.b32	%r190|%p4, %r190, %r122, 31, %r119;
	bra.uni 	$L__BB2_19;
$L__BB2_18:
	shfl.sync.down.b32	%r190|%p5, %r190, 1, 31, -1;
$L__BB2_19:
	bar.warp.sync 	%r119;
$L__BB2_20:
	ld.shared.u8 	%r28, [%r187+-3];
	bar.warp.sync 	-1;
	setp.ne.s32 	%p45, %r7, %r28;
	@%p45 bra 	$L__BB2_22;
	st.shared.u8 	[%r187+-3], %r190;
$L__BB2_22:
	setp.lt.u32 	%p46, %r7, %r28;
	@%p46 bra 	$L__BB2_27;
	// begin inline asm
	activemask.b32 %r123;
	// end inline asm
	setp.eq.s32 	%p47, %r123, -1;
	@%p47 bra 	$L__BB2_25;
	// begin inline asm
	mov.u32 %r124, %laneid;
	// end inline asm
	fns.b32 	%r125, %r123, %r124, 2;
	setp.gt.u32 	%p48, %r125, 31;
	selp.b32 	%r126, %r124, %r125, %p48;
	shfl.sync.idx.b32	%r190|%p7, %r190, %r126, 31, %r123;
	bra.uni 	$L__BB2_26;
$L__BB2_25:
	shfl.sync.down.b32	%r190|%p8, %r190, 1, 31, -1;
$L__BB2_26:
	bar.warp.sync 	%r123;
$L__BB2_27:
	ld.shared.u8 	%r35, [%r187+-2];
	bar.warp.sync 	-1;
	setp.ne.s32 	%p49, %r7, %r35;
	@%p49 bra 	$L__BB2_29;
	st.shared.u8 	[%r187+-2], %r190;
$L__BB2_29:
	setp.lt.u32 	%p50, %r7, %r35;
	@%p50 bra 	$L__BB2_34;
	// begin inline asm
	activemask.b32 %r127;
	// end inline asm
	setp.eq.s32 	%p51, %r127, -1;
	@%p51 bra 	$L__BB2_32;
	// begin inline asm
	mov.u32 %r128, %laneid;
	// end inline asm
	fns.b32 	%r129, %r127, %r128, 2;
	setp.gt.u32 	%p52, %r129, 31;
	selp.b32 	%r130, %r128, %r129, %p52;
	shfl.sync.idx.b32	%r190|%p10, %r190, %r130, 31, %r127;
	bra.uni 	$L__BB2_33;
$L__BB2_32:
	shfl.sync.down.b32	%r190|%p11, %r190, 1, 31, -1;
$L__BB2_33:
	bar.warp.sync 	%r127;
$L__BB2_34:
	ld.shared.u8 	%r42, [%r187+-1];
	bar.warp.sync 	-1;
	setp.ne.s32 	%p53, %r7, %r42;
	@%p53 bra 	$L__BB2_36;
	st.shared.u8 	[%r187+-1], %r190;
$L__BB2_36:
	setp.lt.u32 	%p54, %r7, %r42;
	@%p54 bra 	$L__BB2_41;
	// begin inline asm
	activemask.b32 %r131;
	// end inline asm
	setp.eq.s32 	%p55, %r131, -1;
	@%p55 bra 	$L__BB2_39;
	// begin inline asm
	mov.u32 %r132, %laneid;
	// end inline asm
	fns.b32 	%r133, %r131, %r132, 2;
	setp.gt.u32 	%p56, %r133, 31;
	selp.b32 	%r134, %r132, %r133, %p56;
	shfl.sync.idx.b32	%r190|%p13, %r190, %r134, 31, %r131;
	bra.uni 	$L__BB2_40;
$L__BB2_39:
	shfl.sync.down.b32	%r190|%p14, %r190, 1, 31, -1;
$L__BB2_40:
	bar.warp.sync 	%r131;
$L__BB2_41:
	ld.shared.u8 	%r49, [%r187];
	bar.warp.sync 	-1;
	setp.ne.s32 	%p57, %r7, %r49;
	@%p57 bra 	$L__BB2_43;
	st.shared.u8 	[%r187], %r190;
$L__BB2_43:
	setp.lt.u32 	%p58, %r7, %r49;
	@%p58 bra 	$L__BB2_48;
	// begin inline asm
	activemask.b32 %r135;
	// end inline asm
	setp.eq.s32 	%p59, %r135, -1;
	@%p59 bra 	$L__BB2_46;
	// begin inline asm
	mov.u32 %r136, %laneid;
	// end inline asm
	fns.b32 	%r137, %r135, %r136, 2;
	setp.gt.u32 	%p60, %r137, 31;
	selp.b32 	%r138, %r136, %r137, %p60;
	shfl.sync.idx.b32	%r190|%p16, %r190, %r138, 31, %r135;
	bra.uni 	$L__BB2_47;
$L__BB2_46:
	shfl.sync.down.b32	%r190|%p17, %r190, 1, 31, -1;
$L__BB2_47:
	bar.warp.sync 	%r135;
$L__BB2_48:
	ld.shared.u8 	%r56, [%r187+1];
	bar.warp.sync 	-1;
	setp.ne.s32 	%p61, %r7, %r56;
	@%p61 bra 	$L__BB2_50;
	st.shared.u8 	[%r187+1], %r190;
$L__BB2_50:
	setp.lt.u32 	%p62, %r7, %r56;
	@%p62 bra 	$L__BB2_55;
	// begin inline asm
	activemask.b32 %r139;
	// end inline asm
	setp.eq.s32 	%p63, %r139, -1;
	@%p63 bra 	$L__BB2_53;
	// begin inline asm
	mov.u32 %r140, %laneid;
	// end inline asm
	fns.b32 	%r141, %r139, %r140, 2;
	setp.gt.u32 	%p64, %r141, 31;
	selp.b32 	%r142, %r140, %r141, %p64;
	shfl.sync.idx.b32	%r190|%p19, %r190, %r142, 31, %r139;
	bra.uni 	$L__BB2_54;
$L__BB2_53:
	shfl.sync.down.b32	%r190|%p20, %r190, 1, 31, -1;
$L__BB2_54:
	bar.warp.sync 	%r139;
$L__BB2_55:
	ld.shared.u8 	%r63, [%r187+2];
	bar.warp.sync 	-1;
	setp.ne.s32 	%p65, %r7, %r63;
	@%p65 bra 	$L__BB2_57;
	st.shared.u8 	[%r187+2], %r190;
$L__BB2_57:
	setp.lt.u32 	%p66, %r7, %r63;
	@%p66 bra 	$L__BB2_62;
	// begin inline asm
	activemask.b32 %r143;
	// end inline asm
	setp.eq.s32 	%p67, %r143, -1;
	@%p67 bra 	$L__BB2_60;
	// begin inline asm
	mov.u32 %r144, %laneid;
	// end inline asm
	fns.b32 	%r145, %r143, %r144, 2;
	setp.gt.u32 	%p68, %r145, 31;
	selp.b32 	%r146, %r144, %r145, %p68;
	shfl.sync.idx.b32	%r190|%p22, %r190, %r146, 31, %r143;
	bra.uni 	$L__BB2_61;
$L__BB2_60:
	shfl.sync.down.b32	%r190|%p23, %r190, 1, 31, -1;
$L__BB2_61:
	bar.warp.sync 	%r143;
$L__BB2_62:
	ld.shared.u8 	%r70, [%r187+3];
	bar.warp.sync 	-1;
	setp.ne.s32 	%p69, %r7, %r70;
	@%p69 bra 	$L__BB2_64;
	st.shared.u8 	[%r187+3], %r190;
$L__BB2_64:
	setp.lt.u32 	%p70, %r7, %r70;
	@%p70 bra 	$L__BB2_69;
	// begin inline asm
	activemask.b32 %r147;
	// end inline asm
	setp.eq.s32 	%p71, %r147, -1;
	@%p71 bra 	$L__BB2_67;
	// begin inline asm
	mov.u32 %r148, %laneid;
	// end inline asm
	fns.b32 	%r149, %r147, %r148, 2;
	setp.gt.u32 	%p72, %r149, 31;
	selp.b32 	%r150, %r148, %r149, %p72;
	shfl.sync.idx.b32	%r190|%p25, %r190, %r150, 31, %r147;
	bra.uni 	$L__BB2_68;
$L__BB2_67:
	shfl.sync.down.b32	%r190|%p26, %r190, 1, 31, -1;
$L__BB2_68:
	bar.warp.sync 	%r147;
$L__BB2_69:
	ld.shared.u8 	%r77, [%r187+4];
	bar.warp.sync 	-1;
	setp.ne.s32 	%p73, %r7, %r77;
	@%p73 bra 	$L__BB2_71;
	st.shared.u8 	[%r187+4], %r190;
$L__BB2_71:
	setp.lt.u32 	%p74, %r7, %r77;
	@%p74 bra 	$L__BB2_76;
	// begin inline asm
	activemask.b32 %r151;
	// end inline asm
	setp.eq.s32 	%p75, %r151, -1;
	@%p75 bra 	$L__BB2_74;
	// begin inline asm
	mov.u32 %r152, %laneid;
	// end inline asm
	fns.b32 	%r153, %r151, %r152, 2;
	setp.gt.u32 	%p76, %r153, 31;
	selp.b32 	%r154, %r152, %r153, %p76;
	shfl.sync.idx.b32	%r190|%p28, %r190, %r154, 31, %r151;
	bra.uni 	$L__BB2_75;
$L__BB2_74:
	shfl.sync.down.b32	%r190|%p29, %r190, 1, 31, -1;
$L__BB2_75:
	bar.warp.sync 	%r151;
$L__BB2_76:
	ld.shared.u8 	%r84, [%r187+5];
	bar.warp.sync 	-1;
	setp.ne.s32 	%p77, %r7, %r84;
	@%p77 bra 	$L__BB2_78;
	st.shared.u8 	[%r187+5], %r190;
$L__BB2_78:
	setp.lt.u32 	%p78, %r7, %r84;
	@%p78 bra 	$L__BB2_83;
	// begin inline asm
	activemask.b32 %r155;
	// end inline asm
	setp.eq.s32 	%p79, %r155, -1;
	@%p79 bra 	$L__BB2_81;
	// begin inline asm
	mov.u32 %r156, %laneid;
	// end inline asm
	fns.b32 	%r157, %r155, %r156, 2;
	setp.gt.u32 	%p80, %r157, 31;
	selp.b32 	%r158, %r156, %r157, %p80;
	shfl.sync.idx.b32	%r190|%p31, %r190, %r158, 31, %r155;
	bra.uni 	$L__BB2_82;
$L__BB2_81:
	shfl.sync.down.b32	%r190|%p32, %r190, 1, 31, -1;
$L__BB2_82:
	bar.warp.sync 	%r155;
$L__BB2_83:
	ld.shared.u8 	%r91, [%r187+6];
	bar.warp.sync 	-1;
	setp.ne.s32 	%p81, %r7, %r91;
	@%p81 bra 	$L__BB2_85;
	st.shared.u8 	[%r187+6], %r190;
$L__BB2_85:
	setp.lt.u32 	%p82, %r7, %r91;
	@%p82 bra 	$L__BB2_90;
	// begin inline asm
	activemask.b32 %r159;
	// end inline asm
	setp.eq.s32 	%p83, %r159, -1;
	@%p83 bra 	$L__BB2_88;
	// begin inline asm
	mov.u32 %r160, %laneid;
	// end inline asm
	fns.b32 	%r161, %r159, %r160, 2;
	setp.gt.u32 	%p84, %r161, 31;
	selp.b32 	%r162, %r160, %r161, %p84;
	shfl.sync.idx.b32	%r163|%p85, %r190, %r162, 31, %r159;
	bra.uni 	$L__BB2_89;
$L__BB2_88:
	shfl.sync.down.b32	%r164|%p86, %r190, 1, 31, -1;
$L__BB2_89:
	bar.warp.sync 	%r159;
$L__BB2_90:
	add.s32 	%r188, %r188, %r6;
	mad.lo.s32 	%r187, %r6, 12, %r187;
	setp.lt.u32 	%p87, %r188, 256;
	@%p87 bra 	$L__BB2_6;
$L__BB2_91:
	setp.ge.u64 	%p88, %rd81, %rd11;
	barrier.sync 	0;
	@%p88 bra 	$L__BB2_93;
	setp.eq.s64 	%p89, %rd80, 1871100;
	selp.b32 	%r165, %r4, 256, %p89;
	mad.lo.s64 	%rd56, %rd80, 3072, %rd3;
	ld.shared.u8 	%rs10, [%r10];
	add.s64 	%rd57, %rd6, %rd56;
	st.global.u8 	[%rd57], %rs10;
	add.s32 	%r166, %r10, %r165;
	ld.shared.u8 	%rs11, [%r166];
	cvt.u64.u32 	%rd58, %r165;
	add.s64 	%rd59, %rd57, %rd58;
	st.global.u8 	[%rd59], %rs11;
	shl.b32 	%r167, %r165, 1;
	add.s32 	%r168, %r166, %r165;
	ld.shared.u8 	%rs12, [%r168];
	cvt.u64.u32 	%rd60, %r167;
	add.s64 	%rd61, %rd57, %rd60;
	st.global.u8 	[%rd61], %rs12;
	mul.lo.s32 	%r169, %r165, 3;
	add.s32 	%r170, %r168, %r165;
	ld.shared.u8 	%rs13, [%r170];
	cvt.u64.u32 	%rd62, %r169;
	add.s64 	%rd63, %rd57, %rd62;
	st.global.u8 	[%rd63], %rs13;
	shl.b32 	%r171, %r165, 2;
	add.s32 	%r172, %r170, %r165;
	ld.shared.u8 	%rs14, [%r172];
	cvt.u64.u32 	%rd64, %r171;
	add.s64 	%rd65, %rd57, %rd64;
	st.global.u8 	[%rd65], %rs14;
	mul.lo.s32 	%r173, %r165, 5;
	add.s32 	%r174, %r172, %r165;
	ld.shared.u8 	%rs15, [%r174];
	cvt.u64.u32 	%rd66, %r173;
	add.s64 	%rd67, %rd57, %rd66;
	st.global.u8 	[%rd67], %rs15;
	mul.lo.s32 	%r175, %r165, 6;
	add.s32 	%r176, %r174, %r165;
	ld.shared.u8 	%rs16, [%r176];
	cvt.u64.u32 	%rd68, %r175;
	add.s64 	%rd69, %rd57, %rd68;
	st.global.u8 	[%rd69], %rs16;
	mul.lo.s32 	%r177, %r165, 7;
	add.s32 	%r178, %r176, %r165;
	ld.shared.u8 	%rs17, [%r178];
	cvt.u64.u32 	%rd70, %r177;
	add.s64 	%rd71, %rd57, %rd70;
	st.global.u8 	[%rd71], %rs17;
	shl.b32 	%r179, %r165, 3;
	add.s32 	%r180, %r178, %r165;
	ld.shared.u8 	%rs18, [%r180];
	cvt.u64.u32 	%rd72, %r179;
	add.s64 	%rd73, %rd57, %rd72;
	st.global.u8 	[%rd73], %rs18;
	mul.lo.s32 	%r181, %r165, 9;
	add.s32 	%r182, %r180, %r165;
	ld.shared.u8 	%rs19, [%r182];
	cvt.u64.u32 	%rd74, %r181;
	add.s64 	%rd75, %rd57, %rd74;
	st.global.u8 	[%rd75], %rs19;
	mul.lo.s32 	%r183, %r165, 10;
	add.s32 	%r184, %r182, %r165;
	ld.shared.u8 	%rs20, [%r184];
	cvt.u64.u32 	%rd76, %r183;
	add.s64 	%rd77, %rd57, %rd76;
	st.global.u8 	[%rd77], %rs20;
	mul.lo.s32 	%r185, %r165, 11;
	add.s32 	%r186, %r184, %r165;
	ld.shared.u8 	%rs21, [%r186];
	cvt.u64.u32 	%rd78, %r185;
	add.s64 	%rd79, %rd57, %rd78;
	st.global.u8 	[%rd79], %rs21;
$L__BB2_93:
	add.s64 	%rd80, %rd80, %rd4;
	add.s64 	%rd81, %rd81, %rd5;
	setp.lt.u64 	%p90, %rd81, %rd12;
	@%p90 bra 	$L__BB2_2;
$L__BB2_94:
	ret;

}
	// .globl	_Z14permute_sharedILj256ELj32ELj12ELm1871100EEvmmPh
.visible .entry _Z14permute_sharedILj256ELj32ELj12ELm1871100EEvmmPh(
	.param .u64 _Z14permute_sharedILj256ELj32ELj12ELm1871100EEvmmPh_param_0,
	.param .u64 _Z14permute_sharedILj256ELj32ELj12ELm1871100EEvmmPh_param_1,
	.param .u64 .ptr .align 1 _Z14permute_sharedILj256ELj32ELj12ELm1871100EEvmmPh_param_2
)
.maxntid 256
.minnctapersm 8
{
	.reg .pred 	%p<91>;
	.reg .b16 	%rs<22>;
	.reg .b32 	%r<211>;
	.reg .b64 	%rd<82>;
	// demoted variable
	.shared .align 1 .b8 _ZZ14permute_sharedILj256ELj32ELj12ELm1871100EEvmmPhE6s_data[3072];
	ld.param.u64 	%rd11, [_Z14permute_sharedILj256ELj32ELj12ELm1871100EEvmmPh_param_0];
	ld.param.u64 	%rd12, [_Z14permute_sharedILj256ELj32ELj12ELm1871100EEvmmPh_param_1];
	ld.param.u64 	%rd13, [_Z14permute_sharedILj256ELj32ELj12ELm1871100EEvmmPh_param_2];
	mov.u32 	%r1, %ctaid.x;
	mov.u32 	%r2, %ntid.x;
	mov.u32 	%r3, %tid.x;
	mad.lo.s32 	%r95, %r1, %r2, %r3;
	cvt.u64.u32 	%rd81, %r95;
	setp.le.u64 	%p34, %rd12, %rd81;
	@%p34 bra 	$L__BB3_94;
	mov.u32 	%r96, %nctaid.x;
	cvt.u64.u32 	%rd80, %r1;
	mov.u32 	%r97, %tid.y;
	mov.u32 	%r98, %tid.z;
	mov.u32 	%r99, %ntid.y;
	mul.lo.s32 	%r100, %r98, %r99;
	mul.lo.s32 	%r101, %r100, %r2;
	mad.lo.s32 	%r102, %r97, %r2, %r101;
	add.s32 	%r103, %r3, %r102;
	cvt.u32.u64 	%r104, %rd12;
	cvt.u32.u64 	%r105, %rd11;
	sub.s32 	%r106, %r105, %r104;
	add.s32 	%r4, %r106, 256;
	shr.u32 	%r5, %r103, 5;
	mul.lo.s32 	%r107, %r2, %r99;
	mov.u32 	%r108, %ntid.z;
	mad.lo.s32 	%r109, %r107, %r108, 31;
	shr.u32 	%r6, %r109, 5;
	and.b32  	%r7, %r103, 31;
	cvt.u64.u32 	%rd3, %r103;
	cvt.u64.u32 	%rd4, %r96;
	mov.u32 	%r110, _ZZ14permute_sharedILj256ELj32ELj12ELm1871100EEvmmPhE6s_data;
	add.s32 	%r8, %r110, %r103;
	mad.lo.s32 	%r9, %r103, 11, %r8;
	mad.lo.s32 	%r10, %r103, -11, %r9;
	mul.lo.s32 	%r111, %r2, %r96;
	cvt.u64.u32 	%rd5, %r111;
	cvta.to.global.u64 	%rd6, %rd13;
$L__BB3_2:
	mov.b16 	%rs1, 0;
	st.shared.u8 	[%r8], %rs1;
	st.shared.u8 	[%r8+256], %rs1;
	st.shared.u8 	[%r8+512], %rs1;
	st.shared.u8 	[%r8+768], %rs1;
	st.shared.u8 	[%r8+1024], %rs1;
	st.shared.u8 	[%r8+1280], %rs1;
	st.shared.u8 	[%r8+1536], %rs1;
	st.shared.u8 	[%r8+1792], %rs1;
	st.shared.u8 	[%r8+2048], %rs1;
	st.shared.u8 	[%r8+2304], %rs1;
	st.shared.u8 	[%r8+2560], %rs1;
	st.shared.u8 	[%r8+2816], %rs1;
	barrier.sync 	0;
	setp.ge.u64 	%p35, %rd81, %rd11;
	@%p35 bra 	$L__BB3_4;
	cvt.u16.u64 	%rs2, %rd81;
	and.b16  	%rs3, %rs2, 1;
	st.shared.u8 	[%r9+10], %rs3;
	shr.u64 	%rd14, %rd81, 1;
	mul.hi.u64 	%rd15, %rd14, 6148914691236517206;
	mul.lo.s64 	%rd16, %rd15, 3;
	sub.s64 	%rd17, %rd14, %rd16;
	st.shared.u8 	[%r9+9], %rd17;
	mul.hi.u64 	%rd18, %rd81, -6148914691236517205;
	cvt.u16.u64 	%rs4, %rd18;
	shr.u16 	%rs5, %rs4, 2;
	and.b16  	%rs6, %rs5, 3;
	st.shared.u8 	[%r9+8], %rs6;
	shr.u64 	%rd19, %rd18, 4;
	mul.hi.u64 	%rd20, %rd19, 3689348814741910324;
	mul.lo.s64 	%rd21, %rd20, 5;
	sub.s64 	%rd22, %rd19, %rd21;
	st.shared.u8 	[%r9+7], %rd22;
	mul.hi.u64 	%rd23, %rd81, -8608480567731124087;
	shr.u64 	%rd24, %rd23, 6;
	mul.hi.u64 	%rd25, %rd24, 3074457345618258603;
	mul.lo.s64 	%rd26, %rd25, 6;
	sub.s64 	%rd27, %rd24, %rd26;
	st.shared.u8 	[%r9+6], %rd27;
	mul.hi.u64 	%rd28, %rd81, 3279421168659475843;
	shr.u64 	%rd29, %rd28, 7;
	mul.hi.u64 	%rd30, %rd29, 2635249153387078803;
	mul.lo.s64 	%rd31, %rd30, 7;
	sub.s64 	%rd32, %rd29, %rd31;
	st.shared.u8 	[%r9+5], %rd32;
	shr.u64 	%rd33, %rd81, 4;
	mul.hi.u64 	%rd34, %rd33, 936977476759850241;
	cvt.u16.u64 	%rs7, %rd34;
	shr.u16 	%rs8, %rs7, 4;
	and.b16  	%rs9, %rs8, 7;
	st.shared.u8 	[%r9+4], %rs9;
	shr.u64 	%rd35, %rd81, 7;
	mul.hi.u64 	%rd36, %rd35, 234244369189962561;
	shr.u64 	%rd37, %rd36, 2;
	mul.hi.u64 	%rd38, %rd37, 2049638230412172402;
	mul.lo.s64 	%rd39, %rd38, 9;
	sub.s64 	%rd40, %rd37, %rd39;
	st.shared.u8 	[%r9+3], %rd40;
	mul.hi.u64 	%rd41, %rd81, 6662950945847823935;
	shr.u64 	%rd42, %rd41, 17;
	mul.hi.u64 	%rd43, %rd42, 1844674407370955162;
	mul.lo.s64 	%rd44, %rd43, 10;
	sub.s64 	%rd45, %rd42, %rd44;
	st.shared.u8 	[%r9+2], %rd45;
	mul.hi.u64 	%rd46, %rd81, 1332590189169564787;
	shr.u64 	%rd47, %rd46, 18;
	mul.hi.u64 	%rd48, %rd47, 1676976733973595602;
	mul.lo.s64 	%rd49, %rd48, 11;
	sub.s64 	%rd50, %rd47, %rd49;
	st.shared.u8 	[%r9+1], %rd50;
	mul.hi.u64 	%rd51, %rd81, 121144562651778617;
	shr.u64 	%rd52, %rd51, 18;
	mul.hi.u64 	%rd53, %rd52, 1537228672809129302;
	mul.lo.s64 	%rd54, %rd53, 12;
	sub.s64 	%rd55, %rd52, %rd54;
	st.shared.u8 	[%r9], %rd55;
$L__BB3_4:
	cvt.u32.u64 	%r112, %rd3;
	setp.gt.u32 	%p36, %r112, 8191;
	barrier.sync 	0;
	@%p36 bra 	$L__BB3_91;
	mov.u32 	%r113, _ZZ14permute_sharedILj256ELj32ELj12ELm1871100EEvmmPhE6s_data;
	mad.lo.s32 	%r114, %r5, 12, %r113;
	add.s32 	%r187, %r114, 5;
	mov.u32 	%r188, %r5;
$L__BB3_6:
	ld.shared.u8 	%r14, [%r187+-5];
	bar.warp.sync 	-1;
	setp.ne.s32 	%p37, %r7, %r14;
	@%p37 bra 	$L__BB3_8;
	st.shared.u8 	[%r187+-5], %r7;
$L__BB3_8:
	setp.lt.u32 	%p38, %r7, %r14;
	mov.u32 	%r190, %r7;
	@%p38 bra 	$L__BB3_13;
	// begin inline asm
	activemask.b32 %r115;
	// end inline asm
	setp.ne.s32 	%p39, %r115, -1;
	@%p39 bra 	$L__BB3_11;
	shfl.sync.down.b32	%r190|%p1, %r7, 1, 31, -1;
	bra.uni 	$L__BB3_12;
$L__BB3_11:
	// begin inline asm
	mov.u32 %r116, %laneid;
	// end inline asm
	fns.b32 	%r117, %r115, %r116, 2;
	setp.gt.u32 	%p40, %r117, 31;
	selp.b32 	%r118, %r116, %r117, %p40;
	shfl.sync.idx.b32	%r190|%p2, %r7, %r118, 31, %r115;
$L__BB3_12:
	bar.warp.sync 	%r115;
$L__BB3_13:
	ld.shared.u8 	%r21, [%r187+-4];
	bar.warp.sync 	-1;
	setp.ne.s32 	%p41, %r7, %r21;
	@%p41 bra 	$L__BB3_15;
	st.shared.u8 	[%r187+-4], %r190;
$L__BB3_15:
	setp.lt.u32 	%p42, %r7, %r21;
	@%p42 bra 	$L__BB3_20;
	// begin inline asm
	activemask.b32 %r119;
	// end inline asm
	setp.eq.s32 	%p43, %r119, -1;
	@%p43 bra 	$L__BB3_18;
	// begin inline asm
	mov.u32 %r120, %laneid;
	// end inline asm
	fns.b32 	%r121, %r119, %r120, 2;
	setp.gt.u32 	%p44, %r121, 31;
	selp.b32 	%r122, %r120, %r121, %p44;
	shfl.sync.idx.b32	%r190|%p4, %r190, %r122, 31, %r119;
	bra.uni 	$L__BB3_19;
$L__BB3_18:
	shfl.sync.down.b32	%r190|%p5, %r190, 1, 31, -1;
$L__BB3_19:
	bar.warp.sync 	%r119;
$L__BB3_20:
	ld.shared.u8 	%r28, [%r187+-3];
	bar.warp.sync 	-1;
	setp.ne.s32 	%p45, %r7, %r28;
	@%p45 bra 	$L__BB3_22;
	st.shared.u8 	[%r187+-3], %r190;
$L__BB3_22:
	setp.lt.u32 	%p46, %r7, %r28;
	@%p46 bra 	$L__BB3_27;
	// begin inline asm
	activemask.b32 %r123;
	// end inline asm
	setp.eq.s32 	%p47, %r123, -1;
	@%p47 bra 	$L__BB3_25;
	// begin inline asm
	mov.u32 %r124, %laneid;
	// end inline asm
	fns.b32 	%r125, %r123, %r124, 2;
	setp.gt.u32 	%p48, %r125, 31;
	selp.b32 	%r126, %r124, %r125, %p48;
	shfl.sync.idx.b32	%r190|%p7, %r190, %r126, 31, %r123;
	bra.uni 	$L__BB3_26;
$L__BB3_25:
	shfl.sync.down.b32	%r190|%p8, %r190, 1, 31, -1;
$L__BB3_26:
	bar.warp.sync 	%r123;
$L__BB3_27:
	ld.shared.u8 	%r35, [%r187+-2];
	bar.warp.sync 	-1;
	setp.ne.s32 	%p49, %r7, %r35;
	@%p49 bra 	$L__BB3_29;
	st.shared.u8 	[%r187+-2], %r190;
$L__BB3_29:
	setp.lt.u32 	%p50, %r7, %r35;
	@%p50 bra 	$L__BB3_34;
	// begin inline asm
	activemask.b32 %r127;
	// end inline asm
	setp.eq.s32 	%p51, %r127, -1;
	@%p51 bra 	$L__BB3_32;
	// begin inline asm
	mov.u32 %r128, %laneid;
	// end inline asm
	fns.b32 	%r129, %r127, %r128, 2;
	setp.gt.u32 	%p52, %r129, 31;
	selp.b32 	%r130, %r128, %r129, %p52;
	shfl.sync.idx.b32	%r190|%p10, %r190, %r130, 31, %r127;
	bra.uni 	$L__BB3_33;
$L__BB3_32:
	shfl.sync.down.b32	%r190|%p11, %r190, 1, 31, -1;
$L__BB3_33:
	bar.warp.sync 	%r127;
$L__BB3_34:
	ld.shared.u8 	%r42, [%r187+-1];
	bar.warp.sync 	-1;
	setp.ne.s32 	%p53, %r7, %r42;
	@%p53 bra 	$L__BB3_36;
	st.shared.u8 	[%r187+-1], %r190;
$L__BB3_36:
	setp.lt.u32 	%p54, %r7, %r42;
	@%p54 bra 	$L__BB3_41;
	// begin inline asm
	activemask.b32 %r131;
	// end inline asm
	setp.eq.s32 	%p55, %r131, -1;
	@%p55 bra 	$L__BB3_39;
	// begin inline asm
	mov.u32 %r132, %laneid;
	// end inline asm
	fns.b32 	%r133, %r131, %r132, 2;
	setp.gt.u32 	%p56, %r133, 31;
	selp.b32 	%r134, %r132, %r133, %p56;
	shfl.sync.idx.b32	%r190|%p13, %r190, %r134, 31, %r131;
	bra.uni 	$L__BB3_40;
$L__BB3_39:
	shfl.sync.down.b32	%r190|%p14, %r190, 1, 31, -1;
$L__BB3_40:
	bar.warp.sync 	%r131;
$L__BB3_41:
	ld.shared.u8 	%r49, [%r187];
	bar.warp.sync 	-1;
	setp.ne.s32 	%p57, %r7, %r49;
	@%p57 bra 	$L__BB3_43;
	st.shared.u8 	[%r187], %r190;
$L__BB3_43:
	setp.lt.u32 	%p58, %r7, %r49;
	@%p58 bra 	$L__BB3_48;
	// begin inline asm
	activemask.b32 %r135;
	// end inline asm
	setp.eq.s32 	%p59, %r135, -1;
	@%p59 bra 	$L__BB3_46;
	// begin inline asm
	mov.u32 %r136, %laneid;
	// end inline asm
	fns.b32 	%r137, %r135, %r136, 2;
	setp.gt.u32 	%p60, %r137, 31;
	selp.b32 	%r138, %r136, %r137, %p60;
	shfl.sync.idx.b32	%r190|%p16, %r190, %r138, 31, %r135;
	bra.uni 	$L__BB3_47;
$L__BB3_46:
	shfl.sync.down.b32	%r190|%p17, %r190, 1, 31, -1;
$L__BB3_47:
	bar.warp.sync 	%r135;
$L__BB3_48:
	ld.shared.u8 	%r56, [%r187+1];
	bar.warp.sync 	-1;
	setp.ne.s32 	%p61, %r7, %r56;
	@%p61 bra 	$L__BB3_50;
	st.shared.u8 	[%r187+1], %r190;
$L__BB3_50:
	setp.lt.u32 	%p62, %r7, %r56;
	@%p62 bra 	$L__BB3_55;
	// begin inline asm
	activemask.b32 %r139;
	// end inline asm
	setp.eq.s32 	%p63, %r139, -1;
	@%p63 bra 	$L__BB3_53;
	// begin inline asm
	mov.u32 %r140, %laneid;
	// end inline asm
	fns.b32 	%r141, %r139, %r140, 2;
	setp.gt.u32 	%p64, %r141, 31;
	selp.b32 	%r142, %r140, %r141, %p64;
	shfl.sync.idx.b32	%r190|%p19, %r190, %r142, 31, %r139;
	bra.uni 	$L__BB3_54;
$L__BB3_53:
	shfl.sync.down.b32	%r190|%p20, %r190, 1, 31, -1;
$L__BB3_54:
	bar.warp.sync 	%r139;
$L__BB3_55:
	ld.shared.u8 	%r63, [%r187+2];
	bar.warp.sync 	-1;
	setp.ne.s32 	%p65, %r7, %r63;
	@%p65 bra 	$L__BB3_57;
	st.shared.u8 	[%r187+2], %r190;
$L__BB3_57:
	setp.lt.u32 	%p66, %r7, %r63;
	@%p66 bra 	$L__BB3_62;
	// begin inline asm
	activemask.b32 %r143;
	// end inline asm
	setp.eq.s32 	%p67, %r143, -1;
	@%p67 bra 	$L__BB3_60;
	// begin inline asm
	mov.u32 %r144, %laneid;
	// end inline asm
	fns.b32 	%r145, %r143, %r144, 2;
	setp.gt.u32 	%p68, %r145, 31;
	selp.b32 	%r146, %r144, %r145, %p68;
	shfl.sync.idx.b32	%r190|%p22, %r190, %r146, 31, %r143;
	bra.uni 	$L__BB3_61;
$L__BB3_60:
	shfl.sync.down.b32	%r190|%p23, %r190, 1, 31, -1;
$L__BB3_61:
	bar.warp.sync 	%r143;
$L__BB3_62:
	ld.shared.u8 	%r70, [%r187+3];
	bar.warp.sync 	-1;
	setp.ne.s32 	%p69, %r7, %r70;
	@%p69 bra 	$L__BB3_64;
	st.shared.u8 	[%r187+3], %r190;
$L__BB3_64:
	setp.lt.u32 	%p70, %r7, %r70;
	@%p70 bra 	$L__BB3_69;
	// begin inline asm
	activemask.b32 %r147;
	// end inline asm
	setp.eq.s32 	%p71, %r147, -1;
	@%p71 bra 	$L__BB3_67;
	// begin inline asm
	mov.u32 %r148, %laneid;
	// end inline asm
	fns.b32 	%r149, %r147, %r148, 2;
	setp.gt.u32 	%p72, %r149, 31;
	selp.b32 	%r150, %r148, %r149, %p72;
	shfl.sync.idx.b32	%r190|%p25, %r190, %r150, 31, %r147;
	bra.uni 	$L__BB3_68;
$L__BB3_67:
	shfl.sync.down.b32	%r190|%p26, %r190, 1, 31, -1;
$L__BB3_68:
	bar.warp.sync 	%r147;
$L__BB3_69:
	ld.shared.u8 	%r77, [%r187+4];
	bar.warp.sync 	-1;
	setp.ne.s32 	%p73, %r7, %r77;
	@%p73 bra 	$L__BB3_71;
	st.shared.u8 	[%r187+4], %r190;
$L__BB3_71:
	setp.lt.u32 	%p74, %r7, %r77;
	@%p74 bra 	$L__BB3_76;
	// begin inline asm
	activemask.b32 %r151;
	// end inline asm
	setp.eq.s32 	%p75, %r151, -1;
	@%p75 bra 	$L__BB3_74;
	// begin inline asm
	mov.u32 %r152, %laneid;
	// end inline asm
	fns.b32 	%r153, %r151, %r152, 2;
	setp.gt.u32 	%p76, %r153, 31;
	selp.b32 	%r154, %r152, %r153, %p76;
	shfl.sync.idx.b32	%r190|%p28, %r190, %r154, 31, %r151;
	bra.uni 	$L__BB3_75;
$L__BB3_74:
	shfl.sync.down.b32	%r190|%p29, %r190, 1, 31, -1;
$L__BB3_75:
	bar.warp.sync 	%r151;
$L__BB3_76:
	ld.shared.u8 	%r84, [%r187+5];
	bar.warp.sync 	-1;
	setp.ne.s32 	%p77, %r7, %r84;
	@%p77 bra 	$L__BB3_78;
	st.shared.u8 	[%r187+5], %r190;
$L__BB3_78:
	setp.lt.u32 	%p78, %r7, %r84;
	@%p78 bra 	$L__BB3_83;
	// begin inline asm
	activemask.b32 %r155;
	// end inline asm
	setp.eq.s32 	%p79, %r155, -1;
	@%p79 bra 	$L__BB3_81;
	// begin inline asm
	mov.u32 %r156, %laneid;
	// end inline asm
	fns.b32 	%r157, %r155, %r156, 2;
	setp.gt.u32 	%p80, %r157, 31;
	selp.b32 	%r158, %r156, %r157, %p80;
	shfl.sync.idx.b32	%r190|%p31, %r190, %r158, 31, %r155;
	bra.uni 	$L__BB3_82;
$L__BB3_81:
	shfl.sync.down.b32	%r190|%p32, %r190, 1, 31, -1;
$L__BB3_82:
	bar.warp.sync 	%r155;
$L__BB3_83:
	ld.shared.u8 	%r91, [%r187+6];
	bar.warp.sync 	-1;
	setp.ne.s32 	%p81, %r7, %r91;
	@%p81 bra 	$L__BB3_85;
	st.shared.u8 	[%r187+6], %r190;
$L__BB3_85:
	setp.lt.u32 	%p82, %r7, %r91;
	@%p82 bra 	$L__BB3_90;
	// begin inline asm
	activemask.b32 %r159;
	// end inline asm
	setp.eq.s32 	%p83, %r159, -1;
	@%p83 bra 	$L__BB3_88;
	// begin inline asm
	mov.u32 %r160, %laneid;
	// end inline asm
	fns.b32 	%r161, %r159, %r160, 2;
	setp.gt.u32 	%p84, %r161, 31;
	selp.b32 	%r162, %r160, %r161, %p84;
	shfl.sync.idx.b32	%r163|%p85, %r190, %r162, 31, %r159;
	bra.uni 	$L__BB3_89;
$L__BB3_88:
	shfl.sync.down.b32	%r164|%p86, %r190, 1, 31, -1;
$L__BB3_89:
	bar.warp.sync 	%r159;
$L__BB3_90:
	add.s32 	%r188, %r188, %r6;
	mad.lo.s32 	%r187, %r6, 12, %r187;
	setp.lt.u32 	%p87, %r188, 256;
	@%p87 bra 	$L__BB3_6;
$L__BB3_91:
	setp.ge.u64 	%p88, %rd81, %rd11;
	barrier.sync 	0;
	@%p88 bra 	$L__BB3_93;
	setp.eq.s64 	%p89, %rd80, 1871100;
	selp.b32 	%r165, %r4, 256, %p89;
	mad.lo.s64 	%rd56, %rd80, 3072, %rd3;
	ld.shared.u8 	%rs10, [%r10];
	add.s64 	%rd57, %rd6, %rd56;
	st.global.u8 	[%rd57], %rs10;
	add.s32 	%r166, %r10, %r165;
	ld.shared.u8 	%rs11, [%r166];
	cvt.u64.u32 	%rd58, %r165;
	add.s64 	%rd59, %rd57, %rd58;
	st.global.u8 	[%rd59], %rs11;
	shl.b32 	%r167, %r165, 1;
	add.s32 	%r168, %r166, %r165;
	ld.shared.u8 	%rs12, [%r168];
	cvt.u64.u32 	%rd60, %r167;
	add.s64 	%rd61, %rd57, %rd60;
	st.global.u8 	[%rd61], %rs12;
	mul.lo.s32 	%r169, %r165, 3;
	add.s32 	%r170, %r168, %r165;
	ld.shared.u8 	%rs13, [%r170];
	cvt.u64.u32 	%rd62, %r169;
	add.s64 	%rd63, %rd57, %rd62;
	st.global.u8 	[%rd63], %rs13;
	shl.b32 	%r171, %r165, 2;
	add.s32 	%r172, %r170, %r165;
	ld.shared.u8 	%rs14, [%r172];
	cvt.u64.u32 	%rd64, %r171;
	add.s64 	%rd65, %rd57, %rd64;
	st.global.u8 	[%rd65], %rs14;
	mul.lo.s32 	%r173, %r165, 5;
	add.s32 	%r174, %r172, %r165;
	ld.shared.u8 	%rs15, [%r174];
	cvt.u64.u32 	%rd66, %r173;
	add.s64 	%rd67, %rd57, %rd66;
	st.global.u8 	[%rd67], %rs15;
	mul.lo.s32 	%r175, %r165, 6;
	add.s32 	%r176, %r174, %r165;
	ld.shared.u8 	%rs16, [%r176];
	cvt.u64.u32 	%rd68, %r175;
	add.s64 	%rd69, %rd57, %rd68;
	st.global.u8 	[%rd69], %rs16;
	mul.lo.s32 	%r177, %r165, 7;
	add.s32 	%r178, %r176, %r165;
	ld.shared.u8 	%rs17, [%r178];
	cvt.u64.u32 	%rd70, %r177;
	add.s64 	%rd71, %rd57, %rd70;
	st.global.u8 	[%rd71], %rs17;
	shl.b32 	%r179, %r165, 3;
	add.s32 	%r180, %r178, %r165;
	ld.shared.u8 	%rs18, [%r180];
	cvt.u64.u32 	%rd72, %r179;
	add.s64 	%rd73, %rd57, %rd72;
	st.global.u8 	[%rd73], %rs18;
	mul.lo.s32 	%r181, %r165, 9;
	add.s32 	%r182, %r180, %r165;
	ld.shared.u8 	%rs19, [%r182];
	cvt.u64.u32 	%rd74, %r181;
	add.s64 	%rd75, %rd57, %rd74;
	st.global.u8 	[%rd75], %rs19;
	mul.lo.s32 	%r183, %r165, 10;
	add.s32 	%r184, %r182, %r165;
	ld.shared.u8 	%rs20, [%r184];
	cvt.u64.u32 	%rd76, %r183;
	add.s64 	%rd77, %rd57, %rd76;
	st.global.u8 	[%rd77], %rs20;
	mul.lo.s32 	%r185, %r165, 11;
	add.s32 	%r186, %r184, %r165;
	ld.shared.u8 	%rs21, [%r186];
	cvt.u64.u32 	%rd78, %r185;
	add.s64 	%rd79, %rd57, %rd78;
	st.global.u8 	[%rd79], %rs21;
$L__BB3_93:
	add.s64 	%rd80, %rd80, %rd4;
	add.s64 	%rd81, %rd81, %rd5;
	setp.lt.u64 	%p90, %rd81, %rd12;
	@%p90 bra 	$L__BB3_2;
$L__BB3_94:
	ret;

}


// ===== COMPILED SASS (sm_100) =====

	.target	sm_100

	.elftype	@"ET_EXEC"


//--------------------- .note.nv.tkinfo           --------------------------
	.section	.note.nv.tkinfo,"",@"SHT_NOTE"
	.sectionflags	@"SHF_NOTE_NV_TKINFO"
	.tkinfo
        /*0018*/ 	.word	0x00000002
        /*0030*/ 	.string	""
        /*0030*/ 	.string	"ptxas"
        /*0030*/ 	.string	"Cuda compilation tools, release 13.0, V13.0.88"
        /*0030*/ 	.string	"Build cuda_13.0.r13.0/compiler.36424714_0"
        /*0030*/ 	.string	"-arch sm_100 -m 64 "



//--------------------- .note.nv.cuinfo           --------------------------
	.section	.note.nv.cuinfo,"",@"SHT_NOTE"
	.sectionflags	@"SHF_NOTE_NV_CUINFO"
        /*0018*/ 	.short	0x0002
        /*001a*/ 	.short	0x0064
        /*001c*/ 	.short	0x0082
	.zero		2


//--------------------- .nv.info                  --------------------------
	.section	.nv.info,"",@"SHT_CUDA_INFO"
	.align	4


	//----- nvinfo : EIATTR_REGCOUNT
	.align		4
        /*0000*/ 	.byte	0x04, 0x2f
        /*0002*/ 	.short	(.L_1 - .L_0)
	.align		4
.L_0:
        /*0004*/ 	.word	index@(_Z14permute_sharedILj256ELj4ELj12ELm1871100EEvmmPh)
        /*0008*/ 	.word	0x00000020


	//----- nvinfo : EIATTR_FRAME_SIZE
	.align		4
.L_1:
        /*000c*/ 	.byte	0x04, 0x11
        /*000e*/ 	.short	(.L_3 - .L_2)
	.align		4
.L_2:
        /*0010*/ 	.word	index@(_Z14permute_sharedILj256ELj4ELj12ELm1871100EEvmmPh)
        /*0014*/ 	.word	0x00000000


	//----- nvinfo : EIATTR_REGCOUNT
	.align		4
.L_3:
        /*0018*/ 	.byte	0x04, 0x2f
        /*001a*/ 	.short	(.L_5 - .L_4)
	.align		4
.L_4:
        /*001c*/ 	.word	index@(_Z14permute_sharedILj256ELj8ELj12ELm1871100EEvmmPh)
        /*0020*/ 	.word	0x00000020


	//----- nvinfo : EIATTR_FRAME_SIZE
	.align		4
.L_5:
        /*0024*/ 	.byte	0x04, 0x11
        /*0026*/ 	.short	(.L_7 - .L_6)
	.align		4
.L_6:
        /*0028*/ 	.word	index@(_Z14permute_sharedILj256ELj8ELj12ELm1871100EEvmmPh)
        /*002c*/ 	.word	0x00000000


	//----- nvinfo : EIATTR_REGCOUNT
	.align		4
.L_7:
        /*0030*/ 	.byte	0x04, 0x2f
        /*0032*/ 	.short	(.L_9 - .L_8)
	.align		4
.L_8:
        /*0034*/ 	.word	index@(_Z14permute_sharedILj256ELj16ELj12ELm1871100EEvmmPh)
        /*0038*/ 	.word	0x00000020


	//----- nvinfo : EIATTR_FRAME_SIZE
	.align		4
.L_9:
        /*003c*/ 	.byte	0x04, 0x11
        /*003e*/ 	.short	(.L_11 - .L_10)
	.align		4
.L_10:
        /*0040*/ 	.word	index@(_Z14permute_sharedILj256ELj16ELj12ELm1871100EEvmmPh)
        /*0044*/ 	.word	0x00000000


	//----- nvinfo : EIATTR_REGCOUNT
	.align		4
.L_11:
        /*0048*/ 	.byte	0x04, 0x2f
        /*004a*/ 	.short	(.L_13 - .L_12)
	.align		4
.L_12:
        /*004c*/ 	.word	index@(_Z14permute_sharedILj256ELj32ELj12ELm1871100EEvmmPh)
        /*0050*/ 	.word	0x00000020


	//----- nvinfo : EIATTR_FRAME_SIZE
	.align		4
.L_13:
        /*0054*/ 	.byte	0x04, 0x11
        /*0056*/ 	.short	(.L_15 - .L_14)
	.align		4
.L_14:
        /*0058*/ 	.word	index@(_Z14permute_sharedILj256ELj32ELj12ELm1871100EEvmmPh)
        /*005c*/ 	.word	0x00000000


	//----- nvinfo : EIATTR_MIN_STACK_SIZE
	.align		4
.L_15:
        /*0060*/ 	.byte	0x04, 0x12
        /*0062*/ 	.short	(.L_17 - .L_16)
	.align		4
.L_16:
        /*0064*/ 	.word	index@(_Z14permute_sharedILj256ELj32ELj12ELm1871100EEvmmPh)
        /*0068*/ 	.word	0x00000000


	//----- nvinfo : EIATTR_MIN_STACK_SIZE
	.align		4
.L_17:
        /*006c*/ 	.byte	0x04, 0x12
        /*006e*/ 	.short	(.L_19 - .L_18)
	.align		4
.L_18:
        /*0070*/ 	.word	index@(_Z14permute_sharedILj256ELj16ELj12ELm1871100EEvmmPh)
        /*0074*/ 	.word	0x00000000


	//----- nvinfo : EIATTR_MIN_STACK_SIZE
	.align		4
.L_19:
        /*0078*/ 	.byte	0x04, 0x12
        /*007a*/ 	.short	(.L_21 - .L_20)
	.align		4
.L_20:
        /*007c*/ 	.word	index@(_Z14permute_sharedILj256ELj8ELj12ELm1871100EEvmmPh)
        /*0080*/ 	.word	0x00000000


	//----- nvinfo : EIATTR_MIN_STACK_SIZE
	.align		4
.L_21:
        /*0084*/ 	.byte	0x04, 0x12
        /*0086*/ 	.short	(.L_23 - .L_22)
	.align		4
.L_22:
        /*0088*/ 	.word	index@(_Z14permute_sharedILj256ELj4ELj12ELm1871100EEvmmPh)
        /*008c*/ 	.word	0x00000000
.L_23:


//--------------------- .nv.compat                --------------------------
	.section	.nv.compat,"",@"SHT_CUDA_COMPAT_INFO"
	.align	4
        /*0000*/ 	.byte	0x02, 0x09, 0x00, 0x00, 0x02, 0x02, 0x01, 0x00, 0x02, 0x05, 0x05, 0x00, 0x03, 0x07, 0x01, 0x01
        /*0010*/ 	.byte	0x02, 0x03, 0x00, 0x00, 0x02, 0x06, 0x01, 0x00, 0x04, 0x0b, 0x08, 0x00, 0x09, 0x00, 0x00, 0x00
        /*0020*/ 	.byte	0x00, 0x00, 0x00, 0x00


//--------------------- .nv.info._Z14permute_sharedILj256ELj32ELj12ELm1871100EEvmmPh --------------------------
	.section	.nv.info._Z14permute_sharedILj256ELj32ELj12ELm1871100EEvmmPh,"",@"SHT_CUDA_INFO"
	.sectionflags	@""
	.align	4


	//----- nvinfo : EIATTR_CUDA_API_VERSION
	.align		4
        /*0000*/ 	.byte	0x04, 0x37
        /*0002*/ 	.short	(.L_25 - .L_24)
.L_24:
        /*0004*/ 	.word	0x00000082


	//----- nvinfo : EIATTR_KPARAM_INFO
	.align		4
.L_25:
        /*0008*/ 	.byte	0x04, 0x17
        /*000a*/ 	.short	(.L_27 - .L_26)
.L_26:
        /*000c*/ 	.word	0x00000000
        /*0010*/ 	.short	0x0002
        /*0012*/ 	.short	0x0010
        /*0014*/ 	.byte	0x00, 0xf5, 0x21, 0x00


	//----- nvinfo : EIATTR_KPARAM_INFO
	.align		4
.L_27:
        /*0018*/ 	.byte	0x04, 0x17
        /*001a*/ 	.short	(.L_29 - .L_28)
.L_28:
        /*001c*/ 	.word	0x00000000
        /*0020*/ 	.short	0x0001
        /*0022*/ 	.short	0x0008
        /*0024*/ 	.byte	0x00, 0xf0, 0x21, 0x00


	//----- nvinfo : EIATTR_KPARAM_INFO
	.align		4
.L_29:
        /*0028*/ 	.byte	0x04, 0x17
        /*002a*/ 	.short	(.L_31 - .L_30)
.L_30:
        /*002c*/ 	.word	0x00000000
        /*0030*/ 	.short	0x0000
        /*0032*/ 	.short	0x0000
        /*0034*/ 	.byte	0x00, 0xf0, 0x21, 0x00


	//----- nvinfo : EIATTR_SPARSE_MMA_MASK
	.align		4
.L_31:
        /*0038*/ 	.byte	0x03, 0x50
        /*003a*/ 	.short	0x0000


	//----- nvinfo : EIATTR_MAXREG_COUNT
	.align		4
        /*003c*/ 	.byte	0x03, 0x1b
        /*003e*/ 	.short	0x0020


	//----- nvinfo : EIATTR_NUM_BARRIERS
	.align		4
        /*0040*/ 	.byte	0x02, 0x4c
        /*0042*/ 	.byte	0x01
	.zero		1


	//----- nvinfo : EIATTR_MERCURY_ISA_VERSION
	.align		4
        /*0044*/ 	.byte	0x03, 0x5f
        /*0046*/ 	.short	0x0101


	//----- nvinfo : EIATTR_COOP_GROUP_MASK_REGIDS
	.align		4
        /*0048*/ 	.byte	0x04, 0x29
        /*004a*/ 	.short	(.L_33 - .L_32)


	//   ....[0]....
.L_32:
        /*004c*/ 	.word	0xffffffff


	//   ....[1]....
        /*0050*/ 	.word	0xffffffff


	//   ....[2]....
        /*0054*/ 	.word	0xffffffff


	//   ....[3]....
        /*0058*/ 	.word	0xffffffff


	//   ....[4]....
        /*005c*/ 	.word	0x05000016


	//   ....[5]....
        /*0060*/ 	.word	0x05000016


	//   ....[6]....
        /*0064*/ 	.word	0xffffffff


	//   ....[7]....
        /*0068*/ 	.word	0x05000016


	//   ....[8]....
        /*006c*/ 	.word	0xffffffff


	//   ....[9]....
        /*0070*/ 	.word	0x05000016


	//   ....[10]....
        /*0074*/ 	.word	0xffffffff


	//   ....[11]....
        /*0078*/ 	.word	0x05000016


	//   ....[12]....
        /*007c*/ 	.word	0xffffffff


	//   ....[13]....
        /*0080*/ 	.word	0x05000016


	//   ....[14]....
        /*0084*/ 	.word	0xffffffff


	//   ....[15]....
        /*0088*/ 	.word	0x05000016


	//   ....[16]....
        /*008c*/ 	.word	0xffffffff


	//   ....[17]....
        /*0090*/ 	.word	0x05000016


	//   ....[18]....
        /*0094*/ 	.word	0xffffffff


	//   ....[19]....
        /*0098*/ 	.word	0x05000016


	//   ....[20]....
        /*009c*/ 	.word	0xffffffff


	//   ....[21]....
        /*00a0*/ 	.word	0x05000016


	//   ....[22]....
        /*00a4*/ 	.word	0xffffffff


	//   ....[23]....
        /*00a8*/ 	.word	0x05000016


	//   ....[24]....
        /*00ac*/ 	.word	0xffffffff


	//   ....[25]....
        /*00b0*/ 	.word	0x05000016


	//   ....[26]....
        /*00b4*/ 	.word	0xffffffff


	//   ....[27]....
        /*00b8*/ 	.word	0x05000016


	//   ....[28]....
        /*00bc*/ 	.word	0xffffffff


	//   ....[29]....
        /*00c0*/ 	.word	0x05000016


	//   ....[30]....
        /*00c4*/ 	.word	0xffffffff


	//   ....[31]....
        /*00c8*/ 	.word	0x05000016


	//   ....[32]....
        /*00cc*/ 	.word	0xffffffff


	//   ....[33]....
        /*00d0*/ 	.word	0x05000016


	//   ....[34]....
        /*00d4*/ 	.word	0xffffffff


	//   ....[35]....
        /*00d8*/ 	.word	0x05000016


	//   ....[36]....
        /*00dc*/ 	.word	0xffffffff


	//   ....[37]....
        /*00e0*/ 	.word	0x05000016


	//   ....[38]....
        /*00e4*/ 	.word	0xffffffff


	//   ....[39]....
        /*00e8*/ 	.word	0x05000016


	//   ....[40]....
        /*00ec*/ 	.word	0xffffffff


	//   ....[41]....
        /*00f0*/ 	.word	0x05000016


	//   ....[42]....
        /*00f4*/ 	.word	0xffffffff


	//   ....[43]....
        /*00f8*/ 	.word	0x05000016


	//   ....[44]....
        /*00fc*/ 	.word	0xffffffff


	//   ....[45]....
        /*0100*/ 	.word	0x05000016


	//   ....[46]....
        /*0104*/ 	.word	0xffffffff


	//   ....[47]....
        /*0108*/ 	.word	0x0500000d


	//   ....[48]....
        /*010c*/ 	.word	0x05000011


	//   ....[49]....
        /*0110*/ 	.word	0xffffffff


	//   ....[50]....
        /*0114*/ 	.word	0x0500000d


	//   ....[51]....
        /*0118*/ 	.word	0x0500000d


	//   ....[52]....
        /*011c*/ 	.word	0x0500000d


	//   ....[53]....
        /*0120*/ 	.word	0x0500000d


	//   ....[54]....
        /*0124*/ 	.word	0x0500000d


	//   ....[55]....
        /*0128*/ 	.word	0x0500000d


	//   ....[56]....
        /*012c*/ 	.word	0x0500000d


	//   ....[57]....
        /*0130*/ 	.word	0x0500000d


	//   ....[58]....
        /*0134*/ 	.word	0x0500000d


	//   ....[59]....
        /*0138*/ 	.word	0x0500000d


	//   ....[60]....
        /*013c*/ 	.word	0x0500000d


	//   ....[61]....
        /*0140*/ 	.word	0x0500000d


	//   ....[62]....
        /*0144*/ 	.word	0x0500000d


	//   ....[63]....
        /*0148*/ 	.word	0x0500000d


	//   ....[64]....
        /*014c*/ 	.word	0x0500000d


	//   ....[65]....
        /*0150*/ 	.word	0x0500000d


	//   ....[66]....
        /*0154*/ 	.word	0x0500000d


	//   ....[67]....
        /*0158*/ 	.word	0x0500000d


	//   ....[68]....
        /*015c*/ 	.word	0x0500000d


	//   ....[69]....
        /*0160*/ 	.word	0x0500000d


	//   ....[70]....
        /*0164*/ 	.word	0x0500000d


	//   ....[71]....
        /*0168*/ 	.word	0x0500000d


	//   ....[72]....
        /*016c*/ 	.word	0x0500000d


	//   ....[73]....
        /*0170*/ 	.word	0x0500000d


	//   ....[74]....
        /*0174*/ 	.word	0x0500000d


	//   ....[75]....
        /*0178*/ 	.word	0x0500000d


	//   ....[76]....
        /*017c*/ 	.word	0x0500000d


	//   ....[77]....
        /*0180*/ 	.word	0x0500000d


	//   ....[78]....
        /*0184*/ 	.word	0x0500000d


	//   ....[79]....
        /*0188*/ 	.word	0x0500000d


	//   ....[80]....
        /*018c*/ 	.word	0x0500000d


	//   ....[81]....
        /*0190*/ 	.word	0x0500000d


	//   ....[82]....
        /*0194*/ 	.word	0x0500000d


	//   ....[83]....
        /*0198*/ 	.word	0x0500000d


	//   ....[84]....
        /*019c*/ 	.word	0x0500000d


	//   ....[85]....
        /*01a0*/ 	.word	0x0500000d


	//   ....[86]....
        /*01a4*/ 	.word	0x0500000d


	//   ....[87]....
        /*01a8*/ 	.word	0x0500000d


	//   ....[88]....
        /*01ac*/ 	.word	0x0500000d


	//   ....[89]....
        /*01b0*/ 	.word	0x0500000d


	//   ....[90]....
        /*01b4*/ 	.word	0x0500000d


	//   ....[91]....
        /*01b8*/ 	.word	0x0500000d


	//   ....[92]....
        /*01bc*/ 	.word	0x0500000d


	//   ....[93]....
        /*01c0*/ 	.word	0x0500000d


	//   ....[94]....
        /*01c4*/ 	.word	0x0500000d


	//   ....[95]....
        /*01c8*/ 	.word	0x0500000d


	//   ....[96]....
        /*01cc*/ 	.word	0x0500000d


	//   ....[97]....
        /*01d0*/ 	.word	0x0500000d


	//   ....[98]....
        /*01d4*/ 	.word	0x0500000d


	//   ....[99]....
        /*01d8*/ 	.word	0x0500000d


	//----- nvinfo : EIATTR_COOP_GROUP_INSTR_OFFSETS
	.align		4
.L_33:
        /*01dc*/ 	.byte	0x04, 0x28
        /*01de*/ 	.short	(.L_35 - .L_34)


	//   ....[0]....
.L_34:
        /*01e0*/ 	.word	0x00000310


	//   ....[1]....
        /*01e4*/ 	.word	0x00000c70


	//   ....[2]....
        /*01e8*/ 	.word	0x00000d30


	//   ....[3]....
        /*01ec*/ 	.word	0x00000e10


	//   ....[4]....
        /*01f0*/ 	.word	0x000010c0


	//   ....[5]....
        /*01f4*/ 	.word	0x000010f0


	//   ....[6]....
        /*01f8*/ 	.word	0x00001140


	//   ....[7]....
        /*01fc*/ 	.word	0x00001460


	//   ....[8]....
        /*0200*/ 	.word	0x000014a0


	//   ....[9]....
        /*0204*/ 	.word	0x000014d0


	//   ....[10]....
        /*0208*/ 	.word	0x00001520


	//   ....[11]....
        /*020c*/ 	.word	0x00001840


	//   ....[12]....
        /*0210*/ 	.word	0x00001880


	//   ....[13]....
        /*0214*/ 	.word	0x000018b0


	//   ....[14]....
        /*0218*/ 	.word	0x00001900


	//   ....[15]....
        /*021c*/ 	.word	0x00001c20


	//   ....[16]....
        /*0220*/ 	.word	0x00001c60


	//   ....[17]....
        /*0224*/ 	.word	0x00001c90


	//   ....[18]....
        /*0228*/ 	.word	0x00001ce0


	//   ....[19]....
        /*022c*/ 	.word	0x00002000


	//   ....[20]....
        /*0230*/ 	.word	0x00002040


	//   ....[21]....
        /*0234*/ 	.word	0x00002070


	//   ....[22]....
        /*0238*/ 	.word	0x000020c0


	//   ....[23]....
        /*023c*/ 	.word	0x000023e0


	//   ....[24]....
        /*0240*/ 	.word	0x00002420


	//   ....[25]....
        /*0244*/ 	.word	0x00002450


	//   ....[26]....
        /*0248*/ 	.word	0x000024a0


	//   ....[27]....
        /*024c*/ 	.word	0x000027c0


	//   ....[28]....
        /*0250*/ 	.word	0x00002800


	//   ....[29]....
        /*0254*/ 	.word	0x00002830


	//   ....[30]....
        /*0258*/ 	.word	0x00002880


	//   ....[31]....
        /*025c*/ 	.word	0x00002ba0


	//   ....[32]....
        /*0260*/ 	.word	0x00002be0


	//   ....[33]....
        /*0264*/ 	.word	0x00002c10


	//   ....[34]....
        /*0268*/ 	.word	0x00002c60


	//   ....[35]....
        /*026c*/ 	.word	0x00002f80


	//   ....[36]....
        /*0270*/ 	.word	0x00002fc0


	//   ....[37]....
        /*0274*/ 	.word	0x00002ff0


	//   ....[38]....
        /*0278*/ 	.word	0x00003040


	//   ....[39]....
        /*027c*/ 	.word	0x00003360


	//   ....[40]....
        /*0280*/ 	.word	0x000033a0


	//   ....[41]....
        /*0284*/ 	.word	0x000033d0


	//   ....[42]....
        /*0288*/ 	.word	0x00003420


	//   ....[43]....
        /*028c*/ 	.word	0x00003740


	//   ....[44]....
        /*0290*/ 	.word	0x00003780


	//   ....[45]....
        /*0294*/ 	.word	0x000037b0


	//   ....[46]....
        /*0298*/ 	.word	0x00003800


	//   ....[47]....
        /*029c*/ 	.word	0x00003b80


	//   ....[48]....
        /*02a0*/ 	.word	0x00003c00


	//   ....[49]....
        /*02a4*/ 	.word	0x00003ca0


	//   ....[50]....
        /*02a8*/ 	.word	0x00004270


	//   ....[51]....
        /*02ac*/ 	.word	0x00004320


	//   ....[52]....
        /*02b0*/ 	.word	0x000043a0


	//   ....[53]....
        /*02b4*/ 	.word	0x00004440


	//   ....[54]....
        /*02b8*/ 	.word	0x000044d0


	//   ....[55]....
        /*02bc*/ 	.word	0x00004540


	//   ....[56]....
        /*02c0*/ 	.word	0x000045b0


	//   ....[57]....
        /*02c4*/ 	.word	0x00004650


	//   ....[58]....
        /*02c8*/ 	.word	0x000046f0


	//   ....[59]....
        /*02cc*/ 	.word	0x00004760


	//   ....[60]....
        /*02d0*/ 	.word	0x000047d0


	//   ....[61]....
        /*02d4*/ 	.word	0x00004870


	//   ....[62]....
        /*02d8*/ 	.word	0x00004910


	//   ....[63]....
        /*02dc*/ 	.word	0x00004980


	//   ....[64]....
        /*02e0*/ 	.word	0x000049f0


	//   ....[65]....
        /*02e4*/ 	.word	0x00004a90


	//   ....[66]....
        /*02e8*/ 	.word	0x00004b30


	//   ....[67]....
        /*02ec*/ 	.word	0x00004ba0


	//   ....[68]....
        /*02f0*/ 	.word	0x00004c10


	//   ....[69]....
        /*02f4*/ 	.word	0x00004cb0


	//   ....[70]....
        /*02f8*/ 	.word	0x00004d50


	//   ....[71]....
        /*02fc*/ 	.word	0x00004dc0


	//   ....[72]....
        /*0300*/ 	.word	0x00004e30


	//   ....[73]....
        /*0304*/ 	.word	0x00004ed0


	//   ....[74]....
        /*0308*/ 	.word	0x00004f70


	//   ....[75]....
        /*030c*/ 	.word	0x00004fe0


	//   ....[76]....
        /*0310*/ 	.word	0x00005050


	//   ....[77]....
        /*0314*/ 	.word	0x000050f0


	//   ....[78]....
        /*0318*/ 	.word	0x00005190


	//   ....[79]....
        /*031c*/ 	.word	0x00005200


	//   ....[80]....
        /*0320*/ 	.word	0x00005270


	//   ....[81]....
        /*0324*/ 	.word	0x00005310


	//   ....[82]....
        /*0328*/ 	.word	0x000053b0


	//   ....[83]....
        /*032c*/ 	.word	0x00005420


	//   ....[84]....
        /*0330*/ 	.word	0x00005490


	//   ....[85]....
        /*0334*/ 	.word	0x00005530


	//   ....[86]....
        /*0338*/ 	.word	0x000055d0


	//   ....[87]....
        /*033c*/ 	.word	0x00005640


	//   ....[88]....
        /*0340*/ 	.word	0x000056b0


	//   ....[89]....
        /*0344*/ 	.word	0x00005750


	//   ....[90]....
        /*0348*/ 	.word	0x000057f0


	//   ....[91]....
        /*034c*/ 	.word	0x00005860


	//   ....[92]....
        /*0350*/ 	.word	0x000058d0


	//   ....[93]....
        /*0354*/ 	.word	0x00005970


	//   ....[94]....
        /*0358*/ 	.word	0x00005a10


	//   ....[95]....
        /*035c*/ 	.word	0x00005a80


	//   ....[96]....
        /*0360*/ 	.word	0x00005af0


	//   ....[97]....
        /*0364*/ 	.word	0x00005b90


	//   ....[98]....
        /*0368*/ 	.word	0x00005c00


	//   ....[99]....
        /*036c*/ 	.word	0x00005ca0


	//----- nvinfo : EIATTR_VRC_CTA_INIT_COUNT
	.align		4
.L_35:
        /*0370*/ 	.byte	0x02, 0x4a
	.zero		1
	.zero		1


	//----- nvinfo : EIATTR_EXIT_INSTR_OFFSETS
	.align		4
        /*0374*/ 	.byte	0x04, 0x1c
        /*0376*/ 	.short	(.L_37 - .L_36)


	//   ....[0]....
.L_36:
        /*0378*/ 	.word	0x00000080


	//   ....[1]....
        /*037c*/ 	.word	0x00004200


	//----- nvinfo : EIATTR_MAX_THREADS
	.align		4
.L_37:
        /*0380*/ 	.byte	0x04, 0x05
        /*0382*/ 	.short	(.L_39 - .L_38)
.L_38:
        /*0384*/ 	.word	0x00000100
        /*0388*/ 	.word	0x00000001
        /*038c*/ 	.word	0x00000001


	//----- nvinfo : EIATTR_CRS_STACK_SIZE
	.align		4
.L_39:
        /*0390*/ 	.byte	0x04, 0x1e
        /*0392*/ 	.short	(.L_41 - .L_40)
.L_40:
        /*0394*/ 	.word	0x00000000


	//----- nvinfo : EIATTR_CBANK_PARAM_SIZE
	.align		4
.L_41:
        /*0398*/ 	.byte	0x03, 0x19
        /*039a*/ 	.short	0x0018


	//----- nvinfo : EIATTR_PARAM_CBANK
	.align		4
        /*039c*/ 	.byte	0x04, 0x0a
        /*039e*/ 	.short	(.L_43 - .L_42)
	.align		4
.L_42:
        /*03a0*/ 	.word	index@(.nv.constant0._Z14permute_sharedILj256ELj32ELj12ELm1871100EEvmmPh)
        /*03a4*/ 	.short	0x0380
        /*03a6*/ 	.short	0x0018


	//----- nvinfo : EIATTR_SW_WAR
	.align		4
.L_43:
        /*03a8*/ 	.byte	0x04, 0x36
        /*03aa*/ 	.short	(.L_45 - .L_44)
.L_44:
        /*03ac*/ 	.word	0x00000008
.L_45:


//--------------------- .nv.info._Z14permute_sharedILj256ELj16ELj12ELm1871100EEvmmPh --------------------------
	.section	.nv.info._Z14permute_sharedILj256ELj16ELj12ELm1871100EEvmmPh,"",@"SHT_CUDA_INFO"
	.sectionflags	@""
	.align	4


	//----- nvinfo : EIATTR_CUDA_API_VERSION
	.align		4
        /*0000*/ 	.byte	0x04, 0x37
        /*0002*/ 	.short	(.L_47 - .L_46)
.L_46:
        /*0004*/ 	.word	0x00000082


	//----- nvinfo : EIATTR_KPARAM_INFO
	.align		4
.L_47:
        /*0008*/ 	.byte	0x04, 0x17
        /*000a*/ 	.short	(.L_49 - .L_48)
.L_48:
        /*000c*/ 	.word	0x00000000
        /*0010*/ 	.short	0x0002
        /*0012*/ 	.short	0x0010
        /*0014*/ 	.byte	0x00, 0xf5, 0x21, 0x00


	//----- nvinfo : EIATTR_KPARAM_INFO
	.align		4
.L_49:
        /*0018*/ 	.byte	0x04, 0x17
        /*001a*/ 	.short	(.L_51 - .L_50)
.L_50:
        /*001c*/ 	.word	0x00000000
        /*0020*/ 	.short	0x0001
        /*0022*/ 	.short	0x0008
        /*0024*/ 	.byte	0x00, 0xf0, 0x21, 0x00


	//----- nvinfo : EIATTR_KPARAM_INFO
	.align		4
.L_51:
        /*0028*/ 	.byte	0x04, 0x17
        /*002a*/ 	.short	(.L_53 - .L_52)
.L_52:
        /*002c*/ 	.word	0x00000000
        /*0030*/ 	.short	0x0000
        /*0032*/ 	.short	0x0000
        /*0034*/ 	.byte	0x00, 0xf0, 0x21, 0x00


	//----- nvinfo : EIATTR_SPARSE_MMA_MASK
	.align		4
.L_53:
        /*0038*/ 	.byte	0x03, 0x50
        /*003a*/ 	.short	0x0000


	//----- nvinfo : EIATTR_MAXREG_COUNT
	.align		4
        /*003c*/ 	.byte	0x03, 0x1b
        /*003e*/ 	.short	0x0020


	//----- nvinfo : EIATTR_NUM_BARRIERS
	.align		4
        /*0040*/ 	.byte	0x02, 0x4c
        /*0042*/ 	.byte	0x01
	.zero		1


	//----- nvinfo : EIATTR_MERCURY_ISA_VERSION
	.align		4
        /*0044*/ 	.byte	0x03, 0x5f
        /*0046*/ 	.short	0x0101


	//----- nvinfo : EIATTR_COOP_GROUP_MASK_REGIDS
	.align		4
        /*0048*/ 	.byte	0x04, 0x29
        /*004a*/ 	.short	(.L_55 - .L_54)


	//   ....[0]....
.L_54:
        /*004c*/ 	.word	0xffffffff


	//   ....[1]....
        /*0050*/ 	.word	0xffffffff


	//   ....[2]....
        /*0054*/ 	.word	0xffffffff


	//   ....[3]....
        /*0058*/ 	.word	0xffffffff


	//   ....[4]....
        /*005c*/ 	.word	0x05000016


	//   ....[5]....
        /*0060*/ 	.word	0x05000016


	//   ....[6]....
        /*0064*/ 	.word	0xffffffff


	//   ....[7]....
        /*0068*/ 	.word	0x05000016


	//   ....[8]....
        /*006c*/ 	.word	0xffffffff


	//   ....[9]....
        /*0070*/ 	.word	0x05000016


	//   ....[10]....
        /*0074*/ 	.word	0xffffffff


	//   ....[11]....
        /*0078*/ 	.word	0x05000016


	//   ....[12]....
        /*007c*/ 	.word	0xffffffff


	//   ....[13]....
        /*0080*/ 	.word	0x05000016


	//   ....[14]....
        /*0084*/ 	.word	0xffffffff


	//   ....[15]....
        /*0088*/ 	.word	0x05000016


	//   ....[16]....
        /*008c*/ 	.word	0xffffffff


	//   ....[17]....
        /*0090*/ 	.word	0x05000016


	//   ....[18]....
        /*0094*/ 	.word	0xffffffff


	//   ....[19]....
        /*0098*/ 	.word	0x05000016


	//   ....[20]....
        /*009c*/ 	.word	0xffffffff


	//   ....[21]....
        /*00a0*/ 	.word	0x05000016


	//   ....[22]....
        /*00a4*/ 	.word	0xffffffff


	//   ....[23]....
        /*00a8*/ 	.word	0x05000016


	//   ....[24]....
        /*00ac*/ 	.word	0xffffffff


	//   ....[25]....
        /*00b0*/ 	.word	0x05000016


	//   ....[26]....
        /*00b4*/ 	.word	0xffffffff


	//   ....[27]....
        /*00b8*/ 	.word	0x05000016


	//   ....[28]....
        /*00bc*/ 	.word	0xffffffff


	//   ....[29]....
        /*00c0*/ 	.word	0x05000016


	//   ....[30]....
        /*00c4*/ 	.word	0xffffffff


	//   ....[31]....
        /*00c8*/ 	.word	0x05000016


	//   ....[32]....
        /*00cc*/ 	.word	0xffffffff


	//   ....[33]....
        /*00d0*/ 	.word	0x05000016


	//   ....[34]....
        /*00d4*/ 	.word	0xffffffff


	//   ....[35]....
        /*00d8*/ 	.word	0x05000016


	//   ....[36]....
        /*00dc*/ 	.word	0xffffffff


	//   ....[37]....
        /*00e0*/ 	.word	0x05000016


	//   ....[38]....
        /*00e4*/ 	.word	0xffffffff


	//   ....[39]....
        /*00e8*/ 	.word	0x05000016


	//   ....[40]....
        /*00ec*/ 	.word	0xffffffff


	//   ....[41]....
        /*00f0*/ 	.word	0x05000016


	//   ....[42]....
        /*00f4*/ 	.word	0xffffffff


	//   ....[43]....
        /*00f8*/ 	.word	0x05000016


	//   ....[44]....
        /*00fc*/ 	.word	0xffffffff


	//   ....[45]....
        /*0100*/ 	.word	0x05000016


	//   ....[46]....
        /*0104*/ 	.word	0xffffffff


	//   ....[47]....
        /*0108*/ 	.word	0x0500000d


	//   ....[48]....
        /*010c*/ 	.word	0x05000011


	//   ....[49]....
        /*0110*/ 	.word	0xffffffff


	//   ....[50]....
        /*0114*/ 	.word	0x0500000d


	//   ....[51]....
        /*0118*/ 	.word	0x0500000d


	//   ....[52]....
        /*011c*/ 	.word	0x0500000d


	//   ....[53]....
        /*0120*/ 	.word	0x0500000d


	//   ....[54]....
        /*0124*/ 	.word	0x0500000d


	//   ....[55]....
        /*0128*/ 	.word	0x0500000d


	//   ....[56]....
        /*012c*/ 	.word	0x0500000d


	//   ....[57]....
        /*0130*/ 	.word	0x0500000d


	//   ....[58]....
        /*0134*/ 	.word	0x0500000d


	//   ....[59]....
        /*0138*/ 	.word	0x0500000d


	//   ....[60]....
        /*013c*/ 	.word	0x0500000d


	//   ....[61]....
        /*0140*/ 	.word	0x0500000d


	//   ....[62]....
        /*0144*/ 	.word	0x0500000d


	//   ....[63]....
        /*0148*/ 	.word	0x0500000d


	//   ....[64]....
        /*014c*/ 	.word	0x0500000d


	//   ....[65]....
        /*0150*/ 	.word	0x0500000d


	//   ....[66]....
        /*0154*/ 	.word	0x0500000d


	//   ....[67]....
        /*0158*/ 	.word	0x0500000d


	//   ....[68]....
        /*015c*/ 	.word	0x0500000d


	//   ....[69]....
        /*0160*/ 	.word	0x0500000d


	//   ....[70]....
        /*0164*/ 	.word	0x0500000d


	//   ....[71]....
        /*0168*/ 	.word	0x0500000d


	//   ....[72]....
        /*016c*/ 	.word	0x0500000d


	//   ....[73]....
        /*0170*/ 	.word	0x0500000d


	//   ....[74]....
        /*0174*/ 	.word	0x0500000d


	//   ....[75]....
        /*0178*/ 	.word	0x0500000d


	//   ....[76]....
        /*017c*/ 	.word	0x0500000d


	//   ....[77]....
        /*0180*/ 	.word	0x0500000d


	//   ....[78]....
        /*0184*/ 	.word	0x0500000d


	//   ....[79]....
        /*0188*/ 	.word	0x0500000d


	//   ....[80]....
        /*018c*/ 	.word	0x0500000d


	//   ....[81]....
        /*0190*/ 	.word	0x0500000d


	//   ....[82]....
        /*0194*/ 	.word	0x0500000d


	//   ....[83]....
        /*0198*/ 	.word	0x0500000d


	//   ....[84]....
        /*019c*/ 	.word	0x0500000d


	//   ....[85]....
        /*01a0*/ 	.word	0x0500000d


	//   ....[86]....
        /*01a4*/ 	.word	0x0500000d


	//   ....[87]....
        /*01a8*/ 	.word	0x0500000d


	//   ....[88]....
        /*01ac*/ 	.word	0x0500000d


	//   ....[89]....
        /*01b0*/ 	.word	0x0500000d


	//   ....[90]....
        /*01b4*/ 	.word	0x0500000d


	//   ....[91]....
        /*01b8*/ 	.word	0x0500000d


	//   ....[92]....
        /*01bc*/ 	.word	0x0500000d


	//   ....[93]....
        /*01c0*/ 	.word	0x0500000d


	//   ....[94]....
        /*01c4*/ 	.word	0x0500000d


	//   ....[95]....
        /*01c8*/ 	.word	0x0500000d


	//   ....[96]....
        /*01cc*/ 	.word	0x0500000d


	//   ....[97]....
        /*01d0*/ 	.word	0x0500000d


	//   ....[98]....
        /*01d4*/ 	.word	0x0500000d


	//   ....[99]....
        /*01d8*/ 	.word	0x0500000d


	//----- nvinfo : EIATTR_COOP_GROUP_INSTR_OFFSETS
	.align		4
.L_55:
        /*01dc*/ 	.byte	0x04, 0x28
        /*01de*/ 	.short	(.L_57 - .L_56)


	//   ....[0]....
.L_56:
        /*01e0*/ 	.word	0x00000310


	//   ....[1]....
        /*01e4*/ 	.word	0x00000c70


	//   ....[2]....
        /*01e8*/ 	.word	0x00000d30


	//   ....[3]....
        /*01ec*/ 	.word	0x00000e10


	//   ....[4]....
        /*01f0*/ 	.word	0x000010c0


	//   ....[5]....
        /*01f4*/ 	.word	0x000010f0


	//   ....[6]....
        /*01f8*/ 	.word	0x00001140


	//   ....[7]....
        /*01fc*/ 	.word	0x00001460


	//   ....[8]....
        /*0200*/ 	.word	0x000014a0


	//   ....[9]....
        /*0204*/ 	.word	0x000014d0


	//   ....[10]....
        /*0208*/ 	.word	0x00001520


	//   ....[11]....
        /*020c*/ 	.word	0x00001840


	//   ....[12]....
        /*0210*/ 	.word	0x00001880


	//   ....[13]....
        /*0214*/ 	.word	0x000018b0


	//   ....[14]....
        /*0218*/ 	.word	0x00001900


	//   ....[15]....
        /*021c*/ 	.word	0x00001c20


	//   ....[16]....
        /*0220*/ 	.word	0x00001c60


	//   ....[17]....
        /*0224*/ 	.word	0x00001c90


	//   ....[18]....
        /*0228*/ 	.word	0x00001ce0


	//   ....[19]....
        /*022c*/ 	.word	0x00002000


	//   ....[20]....
        /*0230*/ 	.word	0x00002040


	//   ....[21]....
        /*0234*/ 	.word	0x00002070


	//   ....[22]....
        /*0238*/ 	.word	0x000020c0


	//   ....[23]....
        /*023c*/ 	.word	0x000023e0


	//   ....[24]....
        /*0240*/ 	.word	0x00002420


	//   ....[25]....
        /*0244*/ 	.word	0x00002450


	//   ....[26]....
        /*0248*/ 	.word	0x000024a0


	//   ....[27]....
        /*024c*/ 	.word	0x000027c0


	//   ....[28]....
        /*0250*/ 	.word	0x00002800


	//   ....[29]....
        /*0254*/ 	.word	0x00002830


	//   ....[30]....
        /*0258*/ 	.word	0x00002880


	//   ....[31]....
        /*025c*/ 	.word	0x00002ba0


	//   ....[32]....
        /*0260*/ 	.word	0x00002be0


	//   ....[33]....
        /*0264*/ 	.word	0x00002c10


	//   ....[34]....
        /*0268*/ 	.word	0x00002c60


	//   ....[35]....
        /*026c*/ 	.word	0x00002f80


	//   ....[36]....
        /*0270*/ 	.word	0x00002fc0


	//   ....[37]....
        /*0274*/ 	.word	0x00002ff0


	//   ....[38]....
        /*0278*/ 	.word	0x00003040


	//   ....[39]....
        /*027c*/ 	.word	0x00003360


	//   ....[40]....
        /*0280*/ 	.word	0x000033a0


	//   ....[41]....
        /*0284*/ 	.word	0x000033d0


	//   ....[42]....
        /*0288*/ 	.word	0x00003420


	//   ....[43]....
        /*028c*/ 	.word	0x00003740


	//   ....[44]....
        /*0290*/ 	.word	0x00003780


	//   ....[45]....
        /*0294*/ 	.word	0x000037b0


	//   ....[46]....
        /*0298*/ 	.word	0x00003800


	//   ....[47]....
        /*029c*/ 	.word	0x00003b80


	//   ....[48]....
        /*02a0*/ 	.word	0x00003c00


	//   ....[49]....
        /*02a4*/ 	.word	0x00003ca0


	//   ....[50]....
        /*02a8*/ 	.word	0x00004270


	//   ....[51]....
        /*02ac*/ 	.word	0x00004320


	//   ....[52]....
        /*02b0*/ 	.word	0x000043a0


	//   ....[53]....
        /*02b4*/ 	.word	0x00004440


	//   ....[54]....
        /*02b8*/ 	.word	0x000044d0


	//   ....[55]....
        /*02bc*/ 	.word	0x00004540


	//   ....[56]....
        /*02c0*/ 	.word	0x000045b0


	//   ....[57]....
        /*02c4*/ 	.word	0x00004650


	//   ....[58]....
        /*02c8*/ 	.word	0x000046f0


	//   ....[59]....
        /*02cc*/ 	.word	0x00004760


	//   ....[60]....
        /*02d0*/ 	.word	0x000047d0


	//   ....[61]....
        /*02d4*/ 	.word	0x00004870


	//   ....[62]....
        /*02d8*/ 	.word	0x00004910


	//   ....[63]....
        /*02dc*/ 	.word	0x00004980


	//   ....[64]....
        /*02e0*/ 	.word	0x000049f0


	//   ....[65]....
        /*02e4*/ 	.word	0x00004a90


	//   ....[66]....
        /*02e8*/ 	.word	0x00004b30


	//   ....[67]....
        /*02ec*/ 	.word	0x00004ba0


	//   ....[68]....
        /*02f0*/ 	.word	0x00004c10


	//   ....[69]....
        /*02f4*/ 	.word	0x00004cb0


	//   ....[70]....
        /*02f8*/ 	.word	0x00004d50


	//   ....[71]....
        /*02fc*/ 	.word	0x00004dc0


	//   ....[72]....
        /*0300*/ 	.word	0x00004e30


	//   ....[73]....
        /*0304*/ 	.word	0x00004ed0


	//   ....[74]....
        /*0308*/ 	.word	0x00004f70


	//   ....[75]....
        /*030c*/ 	.word	0x00004fe0


	//   ....[76]....
        /*0310*/ 	.word	0x00005050


	//   ....[77]....
        /*0314*/ 	.word	0x000050f0


	//   ....[78]....
        /*0318*/ 	.word	0x00005190


	//   ....[79]....
        /*031c*/ 	.word	0x00005200


	//   ....[80]....
        /*0320*/ 	.word	0x00005270


	//   ....[81]....
        /*0324*/ 	.word	0x00005310


	//   ....[82]....
        /*0328*/ 	.word	0x000053b0


	//   ....[83]....
        /*032c*/ 	.word	0x00005420


	//   ....[84]....
        /*0330*/ 	.word	0x00005490


	//   ....[85]....
        /*0334*/ 	.word	0x00005530


	//   ....[86]....
        /*0338*/ 	.word	0x000055d0


	//   ....[87]....
        /*033c*/ 	.word	0x00005640


	//   ....[88]....
        /*0340*/ 	.word	0x000056b0


	//   ....[89]....
        /*0344*/ 	.word	0x00005750


	//   ....[90]....
        /*0348*/ 	.word	0x000057f0


	//   ....[91]....
        /*034c*/ 	.word	0x00005860


	//   ....[92]....
        /*0350*/ 	.word	0x000058d0


	//   ....[93]....
        /*0354*/ 	.word	0x00005970


	//   ....[94]....
        /*0358*/ 	.word	0x00005a10


	//   ....[95]....
        /*035c*/ 	.word	0x00005a80


	//   ....[96]....
        /*0360*/ 	.word	0x00005af0


	//   ....[97]....
        /*0364*/ 	.word	0x00005b90


	//   ....[98]....
        /*0368*/ 	.word	0x00005c00


	//   ....[99]....
        /*036c*/ 	.word	0x00005ca0


	//----- nvinfo : EIATTR_VRC_CTA_INIT_COUNT
	.align		4
.L_57:
        /*0370*/ 	.byte	0x02, 0x4a
	.zero		1
	.zero		1


	//----- nvinfo : EIATTR_EXIT_INSTR_OFFSETS
	.align		4
        /*0374*/ 	.byte	0x04, 0x1c
        /*0376*/ 	.short	(.L_59 - .L_58)


	//   ....[0]....
.L_58:
        /*0378*/ 	.word	0x00000080


	//   ....[1]....
        /*037c*/ 	.word	0x00004200


	//----- nvinfo : EIATTR_MAX_THREADS
	.align		4
.L_59:
        /*0380*/ 	.byte	0x04, 0x05
        /*0382*/ 	.short	(.L_61 - .L_60)
.L_60:
        /*0384*/ 	.word	0x00000100
        /*0388*/ 	.word	0x00000001
        /*038c*/ 	.word	0x00000001


	//----- nvinfo : EIATTR_CRS_STACK_SIZE
	.align		4
.L_61:
        /*0390*/ 	.byte	0x04, 0x1e
        /*0392*/ 	.short	(.L_63 - .L_62)
.L_62:
        /*0394*/ 	.word	0x00000000


	//----- nvinfo : EIATTR_CBANK_PARAM_SIZE
	.align		4
.L_63:
        /*0398*/ 	.byte	0x03, 0x19
        /*039a*/ 	.short	0x0018


	//----- nvinfo : EIATTR_PARAM_CBANK
	.align		4
        /*039c*/ 	.byte	0x04, 0x0a
        /*039e*/ 	.short	(.L_65 - .L_64)
	.align		4
.L_64:
        /*03a0*/ 	.word	index@(.nv.constant0._Z14permute_sharedILj256ELj16ELj12ELm1871100EEvmmPh)
        /*03a4*/ 	.short	0x0380
        /*03a6*/ 	.short	0x0018


	//----- nvinfo : EIATTR_SW_WAR
	.align		4
.L_65:
        /*03a8*/ 	.byte	0x04, 0x36
        /*03aa*/ 	.short	(.L_67 - .L_66)
.L_66:
        /*03ac*/ 	.word	0x00000008
.L_67:


//--------------------- .nv.info._Z14permute_sharedILj256ELj8ELj12ELm1871100EEvmmPh --------------------------
	.section	.nv.info._Z14permute_sharedILj256ELj8ELj12ELm1871100EEvmmPh,"",@"SHT_CUDA_INFO"
	.sectionflags	@""
	.align	4


	//----- nvinfo : EIATTR_CUDA_API_VERSION
	.align		4
        /*0000*/ 	.byte	0x04, 0x37
        /*0002*/ 	.short	(.L_69 - .L_68)
.L_68:
        /*0004*/ 	.word	0x00000082


	//----- nvinfo : EIATTR_KPARAM_INFO
	.align		4
.L_69:
        /*0008*/ 	.byte	0x04, 0x17
        /*000a*/ 	.short	(.L_71 - .L_70)
.L_70:
        /*000c*/ 	.word	0x00000000
        /*0010*/ 	.short	0x0002
        /*0012*/ 	.short	0x0010
        /*0014*/ 	.byte	0x00, 0xf5, 0x21, 0x00


	//----- nvinfo : EIATTR_KPARAM_INFO
	.align		4
.L_71:
        /*0018*/ 	.byte	0x04, 0x17
        /*001a*/ 	.short	(.L_73 - .L_72)
.L_72:
        /*001c*/ 	.word	0x00000000
        /*0020*/ 	.short	0x0001
        /*0022*/ 	.short	0x0008
        /*0024*/ 	.byte	0x00, 0xf0, 0x21, 0x00


	//----- nvinfo : EIATTR_KPARAM_INFO
	.align		4
.L_73:
        /*0028*/ 	.byte	0x04, 0x17
        /*002a*/ 	.short	(.L_75 - .L_74)
.L_74:
        /*002c*/ 	.word	0x00000000
        /*0030*/ 	.short	0x0000
        /*0032*/ 	.short	0x0000
        /*0034*/ 	.byte	0x00, 0xf0, 0x21, 0x00


	//----- nvinfo : EIATTR_SPARSE_MMA_MASK
	.align		4
.L_75:
        /*0038*/ 	.byte	0x03, 0x50
        /*003a*/ 	.short	0x0000


	//----- nvinfo : EIATTR_MAXREG_COUNT
	.align		4
        /*003c*/ 	.byte	0x03, 0x1b
        /*003e*/ 	.short	0x0020


	//----- nvinfo : EIATTR_NUM_BARRIERS
	.align		4
        /*0040*/ 	.byte	0x02, 0x4c
        /*0042*/ 	.byte	0x01
	.zero		1


	//----- nvinfo : EIATTR_MERCURY_ISA_VERSION
	.align		4
        /*0044*/ 	.byte	0x03, 0x5f
        /*0046*/ 	.short	0x0101


	//----- nvinfo : EIATTR_COOP_GROUP_MASK_REGIDS
	.align		4
        /*0048*/ 	.byte	0x04, 0x29
        /*004a*/ 	.short	(.L_77 - .L_76)


	//   ....[0]....
.L_76:
        /*004c*/ 	.word	0xffffffff


	//   ....[1]....
        /*0050*/ 	.word	0xffffffff


	//   ....[2]....
        /*0054*/ 	.word	0xffffffff


	//   ....[3]....
        /*0058*/ 	.word	0xffffffff


	//   ....[4]....
        /*005c*/ 	.word	0x05000016


	//   ....[5]....
        /*0060*/ 	.word	0x05000016


	//   ....[6]....
        /*0064*/ 	.word	0xffffffff


	//   ....[7]....
        /*0068*/ 	.word	0x05000016


	//   ....[8]....
        /*006c*/ 	.word	0xffffffff


	//   ....[9]....
        /*0070*/ 	.word	0x05000016


	//   ....[10]....
        /*0074*/ 	.word	0xffffffff


	//   ....[11]....
        /*0078*/ 	.word	0x05000016


	//   ....[12]....
        /*007c*/ 	.word	0xffffffff


	//   ....[13]....
        /*0080*/ 	.word	0x05000016


	//   ....[14]....
        /*0084*/ 	.word	0xffffffff


	//   ....[15]....
        /*0088*/ 	.word	0x05000016


	//   ....[16]....
        /*008c*/ 	.word	0xffffffff


	//   ....[17]....
        /*0090*/ 	.word	0x05000016


	//   ....[18]....
        /*0094*/ 	.word	0xffffffff


	//   ....[19]....
        /*0098*/ 	.word	0x05000016


	//   ....[20]....
        /*009c*/ 	.word	0xffffffff


	//   ....[21]....
        /*00a0*/ 	.word	0x05000016


	//   ....[22]....
        /*00a4*/ 	.word	0xffffffff


	//   ....[23]....
        /*00a8*/ 	.word	0x05000016


	//   ....[24]....
        /*00ac*/ 	.word	0xffffffff


	//   ....[25]....
        /*00b0*/ 	.word	0x05000016


	//   ....[26]....
        /*00b4*/ 	.word	0xffffffff


	//   ....[27]....
        /*00b8*/ 	.word	0x05000016


	//   ....[28]....
        /*00bc*/ 	.word	0xffffffff


	//   ....[29]....
        /*00c0*/ 	.word	0x05000016


	//   ....[30]....
        /*00c4*/ 	.word	0xffffffff


	//   ....[31]....
        /*00c8*/ 	.word	0x05000016


	//   ....[32]....
        /*00cc*/ 	.word	0xffffffff


	//   ....[33]....
        /*00d0*/ 	.word	0x05000016


	//   ....[34]....
        /*00d4*/ 	.word	0xffffffff


	//   ....[35]....
        /*00d8*/ 	.word	0x05000016


	//   ....[36]....
        /*00dc*/ 	.word	0xffffffff


	//   ....[37]....
        /*00e0*/ 	.word	0x05000016


	//   ....[38]....
        /*00e4*/ 	.word	0xffffffff


	//   ....[39]....
        /*00e8*/ 	.word	0x05000016


	//   ....[40]....
        /*00ec*/ 	.word	0xffffffff


	//   ....[41]....
        /*00f0*/ 	.word	0x05000016


	//   ....[42]....
        /*00f4*/ 	.word	0xffffffff


	//   ....[43]....
        /*00f8*/ 	.word	0x05000016


	//   ....[44]....
        /*00fc*/ 	.word	0xffffffff


	//   ....[45]....
        /*0100*/ 	.word	0x05000016


	//   ....[46]....
        /*0104*/ 	.word	0xffffffff


	//   ....[47]....
        /*0108*/ 	.word	0x0500000d


	//   ....[48]....
        /*010c*/ 	.word	0x05000011


	//   ....[49]....
        /*0110*/ 	.word	0xffffffff


	//   ....[50]....
        /*0114*/ 	.word	0x0500000d


	//   ....[51]....
        /*0118*/ 	.word	0x0500000d


	//   ....[52]....
        /*011c*/ 	.word	0x0500000d


	//   ....[53]....
        /*0120*/ 	.word	0x0500000d


	//   ....[54]....
        /*0124*/ 	.word	0x0500000d


	//   ....[55]....
        /*0128*/ 	.word	0x0500000d


	//   ....[56]....
        /*012c*/ 	.word	0x0500000d


	//   ....[57]....
        /*0130*/ 	.word	0x0500000d


	//   ....[58]....
        /*0134*/ 	.word	0x0500000d


	//   ....[59]....
        /*0138*/ 	.word	0x0500000d


	//   ....[60]....
        /*013c*/ 	.word	0x0500000d


	//   ....[61]....
        /*0140*/ 	.word	0x0500000d


	//   ....[62]....
        /*0144*/ 	.word	0x0500000d


	//   ....[63]....
        /*0148*/ 	.word	0x0500000d


	//   ....[64]....
        /*014c*/ 	.word	0x0500000d


	//   ....[65]....
        /*0150*/ 	.word	0x0500000d


	//   ....[66]....
        /*0154*/ 	.word	0x0500000d


	//   ....[67]....
        /*0158*/ 	.word	0x0500000d


	//   ....[68]....
        /*015c*/ 	.word	0x0500000d


	//   ....[69]....
        /*0160*/ 	.word	0x0500000d


	//   ....[70]....
        /*0164*/ 	.word	0x0500000d


	//   ....[71]....
        /*0168*/ 	.word	0x0500000d


	//   ....[72]....
        /*016c*/ 	.word	0x0500000d


	//   ....[73]....
        /*0170*/ 	.word	0x0500000d


	//   ....[74]....
        /*0174*/ 	.word	0x0500000d


	//   ....[75]....
        /*0178*/ 	.word	0x0500000d


	//   ....[76]....
        /*017c*/ 	.word	0x0500000d


	//   ....[77]....
        /*0180*/ 	.word	0x0500000d


	//   ....[78]....
        /*0184*/ 	.word	0x0500000d


	//   ....[79]....
        /*0188*/ 	.word	0x0500000d


	//   ....[80]....
        /*018c*/ 	.word	0x0500000d


	//   ....[81]....
        /*0190*/ 	.word	0x0500000d


	//   ....[82]....
        /*0194*/ 	.word	0x0500000d


	//   ....[83]....
        /*0198*/ 	.word	0x0500000d


	//   ....[84]....
        /*019c*/ 	.word	0x0500000d


	//   ....[85]....
        /*01a0*/ 	.word	0x0500000d


	//   ....[86]....
        /*01a4*/ 	.word	0x0500000d


	//   ....[87]....
        /*01a8*/ 	.word	0x0500000d


	//   ....[88]....
        /*01ac*/ 	.word	0x0500000d


	//   ....[89]....
        /*01b0*/ 	.word	0x0500000d


	//   ....[90]....
        /*01b4*/ 	.word	0x0500000d


	//   ....[91]....
        /*01b8*/ 	.word	0x0500000d


	//   ....[92]....
        /*01bc*/ 	.word	0x0500000d


	//   ....[93]....
        /*01c0*/ 	.word	0x0500000d


	//   ....[94]....
        /*01c4*/ 	.word	0x0500000d


	//   ....[95]....
        /*01c8*/ 	.word	0x0500000d


	//   ....[96]....
        /*01cc*/ 	.word	0x0500000d


	//   ....[97]....
        /*01d0*/ 	.word	0x0500000d


	//   ....[98]....
        /*01d4*/ 	.word	0x0500000d


	//   ....[99]....
        /*01d8*/ 	.word	0x0500000d


	//----- nvinfo : EIATTR_COOP_GROUP_INSTR_OFFSETS
	.align		4
.L_77:
        /*01dc*/ 	.byte	0x04, 0x28
        /*01de*/ 	.short	(.L_79 - .L_78)


	//   ....[0]....
.L_78:
        /*01e0*/ 	.word	0x00000310


	//   ....[1]....
        /*01e4*/ 	.word	0x00000c70


	//   ....[2]....
        /*01e8*/ 	.word	0x00000d30


	//   ....[3]....
        /*01ec*/ 	.word	0x00000e10


	//   ....[4]....
        /*01f0*/ 	.word	0x000010c0


	//   ....[5]....
        /*01f4*/ 	.word	0x000010f0


	//   ....[6]....
        /*01f8*/ 	.word	0x00001140


	//   ....[7]....
        /*01fc*/ 	.word	0x00001460


	//   ....[8]....
        /*0200*/ 	.word	0x000014a0


	//   ....[9]....
        /*0204*/ 	.word	0x000014d0


	//   ....[10]....
        /*0208*/ 	.word	0x00001520


	//   ....[11]....
        /*020c*/ 	.word	0x00001840


	//   ....[12]....
        /*0210*/ 	.word	0x00001880


	//   ....[13]....
        /*0214*/ 	.word	0x000018b0


	//   ....[14]....
        /*0218*/ 	.word	0x00001900


	//   ....[15]....
        /*021c*/ 	.word	0x00001c20


	//   ....[16]....
        /*0220*/ 	.word	0x00001c60


	//   ....[17]....
        /*0224*/ 	.word	0x00001c90


	//   ....[18]....
        /*0228*/ 	.word	0x00001ce0


	//   ....[19]....
        /*022c*/ 	.word	0x00002000


	//   ....[20]....
        /*0230*/ 	.word	0x00002040


	//   ....[21]....
        /*0234*/ 	.word	0x00002070


	//   ....[22]....
        /*0238*/ 	.word	0x000020c0


	//   ....[23]....
        /*023c*/ 	.word	0x000023e0


	//   ....[24]....
        /*0240*/ 	.word	0x00002420


	//   ....[25]....
        /*0244*/ 	.word	0x00002450


	//   ....[26]....
        /*0248*/ 	.word	0x000024a0


	//   ....[27]....
        /*024c*/ 	.word	0x000027c0


	//   ....[28]....
        /*0250*/ 	.word	0x00002800


	//   ....[29]....
        /*0254*/ 	.word	0x00002830


	//   ....[30]....
        /*0258*/ 	.word	0x00002880


	//   ....[31]....
        /*025c*/ 	.word	0x00002ba0


	//   ....[32]....
        /*0260*/ 	.word	0x00002be0


	//   ....[33]....
        /*0264*/ 	.word	0x00002c10


	//   ....[34]....
        /*0268*/ 	.word	0x00002c60


	//   ....[35]....
        /*026c*/ 	.word	0x00002f80


	//   ....[36]....
        /*0270*/ 	.word	0x00002fc0


	//   ....[37]....
        /*0274*/ 	.word	0x00002ff0


	//   ....[38]....
        /*0278*/ 	.word	0x00003040


	//   ....[39]....
        /*027c*/ 	.word	0x00003360


	//   ....[40]....
        /*0280*/ 	.word	0x000033a0


	//   ....[41]....
        /*0284*/ 	.word	0x000033d0


	//   ....[42]....
        /*0288*/ 	.word	0x00003420


	//   ....[43]....
        /*028c*/ 	.word	0x00003740


	//   ....[44]....
        /*0290*/ 	.word	0x00003780


	//   ....[45]....
        /*0294*/ 	.word	0x000037b0


	//   ....[46]....
        /*0298*/ 	.word	0x00003800


	//   ....[47]....
        /*029c*/ 	.word	0x00003b80


	//   ....[48]....
        /*02a0*/ 	.word	0x00003c00


	//   ....[49]....
        /*02a4*/ 	.word	0x00003ca0


	//   ....[50]....
        /*02a8*/ 	.word	0x00004270


	//   ....[51]....
        /*02ac*/ 	.word	0x00004320


	//   ....[52]....
        /*02b0*/ 	.word	0x000043a0


	//   ....[53]....
        /*02b4*/ 	.word	0x00004440


	//   ....[54]....
        /*02b8*/ 	.word	0x000044d0


	//   ....[55]....
        /*02bc*/ 	.word	0x00004540


	//   ....[56]....
        /*02c0*/ 	.word	0x000045b0


	//   ....[57]....
        /*02c4*/ 	.word	0x00004650


	//   ....[58]....
        /*02c8*/ 	.word	0x000046f0


	//   ....[59]....
        /*02cc*/ 	.word	0x00004760


	//   ....[60]....
        /*02d0*/ 	.word	0x000047d0


	//   ....[61]....
        /*02d4*/ 	.word	0x00004870


	//   ....[62]....
        /*02d8*/ 	.word	0x00004910


	//   ....[63]....
        /*02dc*/ 	.word	0x00004980


	//   ....[64]....
        /*02e0*/ 	.word	0x000049f0


	//   ....[65]....
        /*02e4*/ 	.word	0x00004a90


	//   ....[66]....
        /*02e8*/ 	.word	0x00004b30


	//   ....[67]....
        /*02ec*/ 	.word	0x00004ba0


	//   ....[68]....
        /*02f0*/ 	.word	0x00004c10


	//   ....[69]....
        /*02f4*/ 	.word	0x00004cb0


	//   ....[70]....
        /*02f8*/ 	.word	0x00004d50


	//   ....[71]....
        /*02fc*/ 	.word	0x00004dc0


	//   ....[72]....
        /*0300*/ 	.word	0x00004e30


	//   ....[73]....
        /*0304*/ 	.word	0x00004ed0


	//   ....[74]....
        /*0308*/ 	.word	0x00004f70


	//   ....[75]....
        /*030c*/ 	.word	0x00004fe0


	//   ....[76]....
        /*0310*/ 	.word	0x00005050


	//   ....[77]....
        /*0314*/ 	.word	0x000050f0


	//   ....[78]....
        /*0318*/ 	.word	0x00005190


	//   ....[79]....
        /*031c*/ 	.word	0x00005200


	//   ....[80]....
        /*0320*/ 	.word	0x00005270


	//   ....[81]....
        /*0324*/ 	.word	0x00005310


	//   ....[82]....
        /*0328*/ 	.word	0x000053b0


	//   ....[83]....
        /*032c*/ 	.word	0x00005420


	//   ....[84]....
        /*0330*/ 	.word	0x00005490


	//   ....[85]....
        /*0334*/ 	.word	0x00005530


	//   ....[86]....
        /*0338*/ 	.word	0x000055d0


	//   ....[87]....
        /*033c*/ 	.word	0x00005640


	//   ....[88]....
        /*0340*/ 	.word	0x000056b0


	//   ....[89]....
        /*0344*/ 	.word	0x00005750


	//   ....[90]....
        /*0348*/ 	.word	0x000057f0


	//   ....[91]....
        /*034c*/ 	.word	0x00005860


	//   ....[92]....
        /*0350*/ 	.word	0x000058d0


	//   ....[93]....
        /*0354*/ 	.word	0x00005970


	//   ....[94]....
        /*0358*/ 	.word	0x00005a10


	//   ....[95]....
        /*035c*/ 	.word	0x00005a80


	//   ....[96]....
        /*0360*/ 	.word	0x00005af0


	//   ....[97]....
        /*0364*/ 	.word	0x00005b90


	//   ....[98]....
        /*0368*/ 	.word	0x00005c00


	//   ....[99]....
        /*036c*/ 	.word	0x00005ca0


	//----- nvinfo : EIATTR_VRC_CTA_INIT_COUNT
	.align		4
.L_79:
        /*0370*/ 	.byte	0x02, 0x4a
	.zero		1
	.zero		1


	//----- nvinfo : EIATTR_EXIT_INSTR_OFFSETS
	.align		4
        /*0374*/ 	.byte	0x04, 0x1c
        /*0376*/ 	.short	(.L_81 - .L_80)


	//   ....[0]....
.L_80:
        /*0378*/ 	.word	0x00000080


	//   ....[1]....
        /*037c*/ 	.word	0x00004200


	//----- nvinfo : EIATTR_MAX_THREADS
	.align		4
.L_81:
        /*0380*/ 	.byte	0x04, 0x05
        /*0382*/ 	.short	(.L_83 - .L_82)
.L_82:
        /*0384*/ 	.word	0x00000100
        /*0388*/ 	.word	0x00000001
        /*038c*/ 	.word	0x00000001


	//----- nvinfo : EIATTR_CRS_STACK_SIZE
	.align		4
.L_83:
        /*0390*/ 	.byte	0x04, 0x1e
        /*0392*/ 	.short	(.L_85 - .L_84)
.L_84:
        /*0394*/ 	.word	0x00000000


	//----- nvinfo : EIATTR_CBANK_PARAM_SIZE
	.align		4
.L_85:
        /*0398*/ 	.byte	0x03, 0x19
        /*039a*/ 	.short	0x0018


	//----- nvinfo : EIATTR_PARAM_CBANK
	.align		4
        /*039c*/ 	.byte	0x04, 0x0a
        /*039e*/ 	.short	(.L_87 - .L_86)
	.align		4
.L_86:
        /*03a0*/ 	.word	index@(.nv.constant0._Z14permute_sharedILj256ELj8ELj12ELm1871100EEvmmPh)
        /*03a4*/ 	.short	0x0380
        /*03a6*/ 	.short	0x0018


	//----- nvinfo : EIATTR_SW_WAR
	.align		4
.L_87:
        /*03a8*/ 	.byte	0x04, 0x36
        /*03aa*/ 	.short	(.L_89 - .L_88)
.L_88:
        /*03ac*/ 	.word	0x00000008
.L_89:


//--------------------- .nv.info._Z14permute_sharedILj256ELj4ELj12ELm1871100EEvmmPh --------------------------
	.section	.nv.info._Z14permute_sharedILj256ELj4ELj12ELm1871100EEvmmPh,"",@"SHT_CUDA_INFO"
	.sectionflags	@""
	.align	4


	//----- nvinfo : EIATTR_CUDA_API_VERSION
	.align		4
        /*0000*/ 	.byte	0x04, 0x37
        /*0002*/ 	.short	(.L_91 - .L_90)
.L_90:
        /*0004*/ 	.word	0x00000082


	//----- nvinfo : EIATTR_KPARAM_INFO
	.align		4
.L_91:
        /*0008*/ 	.byte	0x04, 0x17
        /*000a*/ 	.short	(.L_93 - .L_92)
.L_92:
        /*000c*/ 	.word	0x00000000
        /*0010*/ 	.short	0x0002
        /*0012*/ 	.short	0x0010
        /*0014*/ 	.byte	0x00, 0xf5, 0x21, 0x00


	//----- nvinfo : EIATTR_KPARAM_INFO
	.align		4
.L_93:
        /*0018*/ 	.byte	0x04, 0x17
        /*001a*/ 	.short	(.L_95 - .L_94)
.L_94:
        /*001c*/ 	.word	0x00000000
        /*0020*/ 	.short	0x0001
        /*0022*/ 	.short	0x0008
        /*0024*/ 	.byte	0x00, 0xf0, 0x21, 0x00


	//----- nvinfo : EIATTR_KPARAM_INFO
	.align		4
.L_95:
        /*0028*/ 	.byte	0x04, 0x17
        /*002a*/ 	.short	(.L_97 - .L_96)
.L_96:
        /*002c*/ 	.word	0x00000000
        /*0030*/ 	.short	0x0000
        /*0032*/ 	.short	0x0000
        /*0034*/ 	.byte	0x00, 0xf0, 0x21, 0x00


	//----- nvinfo : EIATTR_SPARSE_MMA_MASK
	.align		4
.L_97:
        /*0038*/ 	.byte	0x03, 0x50
        /*003a*/ 	.short	0x0000


	//----- nvinfo : EIATTR_MAXREG_COUNT
	.align		4
        /*003c*/ 	.byte	0x03, 0x1b
        /*003e*/ 	.short	0x0020


	//----- nvinfo : EIATTR_NUM_BARRIERS
	.align		4
        /*0040*/ 	.byte	0x02, 0x4c
        /*0042*/ 	.byte	0x01
	.zero		1


	//----- nvinfo : EIATTR_MERCURY_ISA_VERSION
	.align		4
        /*0044*/ 	.byte	0x03, 0x5f
        /*0046*/ 	.short	0x0101


	//----- nvinfo : EIATTR_COOP_GROUP_MASK_REGIDS
	.align		4
        /*0048*/ 	.byte	0x04, 0x29
        /*004a*/ 	.short	(.L_99 - .L_98)


	//   ....[0]....
.L_98:
        /*004c*/ 	.word	0xffffffff


	//   ....[1]....
        /*0050*/ 	.word	0xffffffff


	//   ....[2]....
        /*0054*/ 	.word	0xffffffff


	//   ....[3]....
        /*0058*/ 	.word	0xffffffff


	//   ....[4]....
        /*005c*/ 	.word	0x05000016


	//   ....[5]....
        /*0060*/ 	.word	0x05000016


	//   ....[6]....
        /*0064*/ 	.word	0xffffffff


	//   ....[7]....
        /*0068*/ 	.word	0x05000016


	//   ....[8]....
        /*006c*/ 	.word	0xffffffff


	//   ....[9]....
        /*0070*/ 	.word	0x05000016


	//   ....[10]....
        /*0074*/ 	.word	0xffffffff


	//   ....[11]....
        /*0078*/ 	.word	0x05000016


	//   ....[12]....
        /*007c*/ 	.word	0xffffffff


	//   ....[13]....
        /*0080*/ 	.word	0x05000016


	//   ....[14]....
        /*0084*/ 	.word	0xffffffff


	//   ....[15]....
        /*0088*/ 	.word	0x05000016


	//   ....[16]....
        /*008c*/ 	.word	0xffffffff


	//   ....[17]....
        /*0090*/ 	.word	0x05000016


	//   ....[18]....
        /*0094*/ 	.word	0xffffffff


	//   ....[19]....
        /*0098*/ 	.word	0x05000016


	//   ....[20]....
        /*009c*/ 	.word	0xffffffff


	//   ....[21]....
        /*00a0*/ 	.word	0x05000016


	//   ....[22]....
        /*00a4*/ 	.word	0xffffffff


	//   ....[23]....
        /*00a8*/ 	.word	0x05000016


	//   ....[24]....
        /*00ac*/ 	.word	0xffffffff


	//   ....[25]....
        /*00b0*/ 	.word	0x05000016


	//   ....[26]....
        /*00b4*/ 	.word	0xffffffff


	//   ....[27]....
        /*00b8*/ 	.word	0x05000016


	//   ....[28]....
        /*00bc*/ 	.word	0xffffffff


	//   ....[29]....
        /*00c0*/ 	.word	0x05000016


	//   ....[30]....
        /*00c4*/ 	.word	0xffffffff


	//   ....[31]....
        /*00c8*/ 	.word	0x05000016


	//   ....[32]....
        /*00cc*/ 	.word	0xffffffff


	//   ....[33]....
        /*00d0*/ 	.word	0x05000016


	//   ....[34]....
        /*00d4*/ 	.word	0xffffffff


	//   ....[35]....
        /*00d8*/ 	.word	0x05000016


	//   ....[36]....
        /*00dc*/ 	.word	0xffffffff


	//   ....[37]....
        /*00e0*/ 	.word	0x05000016


	//   ....[38]....
        /*00e4*/ 	.word	0xffffffff


	//   ....[39]....
        /*00e8*/ 	.word	0x05000016


	//   ....[40]....
        /*00ec*/ 	.word	0xffffffff


	//   ....[41]....
        /*00f0*/ 	.word	0x05000016


	//   ....[42]....
        /*00f4*/ 	.word	0xffffffff


	//   ....[43]....
        /*00f8*/ 	.word	0x05000016


	//   ....[44]....
        /*00fc*/ 	.word	0xffffffff


	//   ....[45]....
        /*0100*/ 	.word	0x05000016


	//   ....[46]....
        /*0104*/ 	.word	0xffffffff


	//   ....[47]....
        /*0108*/ 	.word	0x0500000d


	//   ....[48]....
        /*010c*/ 	.word	0x05000011


	//   ....[49]....
        /*0110*/ 	.word	0xffffffff


	//   ....[50]....
        /*0114*/ 	.word	0x0500000d


	//   ....[51]....
        /*0118*/ 	.word	0x0500000d


	//   ....[52]....
        /*011c*/ 	.word	0x0500000d


	//   ....[53]....
        /*0120*/ 	.word	0x0500000d


	//   ....[54]....
        /*0124*/ 	.word	0x0500000d


	//   ....[55]....
        /*0128*/ 	.word	0x0500000d


	//   ....[56]....
        /*012c*/ 	.word	0x0500000d


	//   ....[57]....
        /*0130*/ 	.word	0x0500000d


	//   ....[58]....
        /*0134*/ 	.word	0x0500000d


	//   ....[59]....
        /*0138*/ 	.word	0x0500000d


	//   ....[60]....
        /*013c*/ 	.word	0x0500000d


	//   ....[61]....
        /*0140*/ 	.word	0x0500000d


	//   ....[62]....
        /*0144*/ 	.word	0x0500000d


	//   ....[63]....
        /*0148*/ 	.word	0x0500000d


	//   ....[64]....
        /*014c*/ 	.word	0x0500000d


	//   ....[65]....
        /*0150*/ 	.word	0x0500000d


	//   ....[66]....
        /*0154*/ 	.word	0x0500000d


	//   ....[67]....
        /*0158*/ 	.word	0x0500000d


	//   ....[68]....
        /*015c*/ 	.word	0x0500000d


	//   ....[69]....
        /*0160*/ 	.word	0x0500000d


	//   ....[70]....
        /*0164*/ 	.word	0x0500000d


	//   ....[71]....
        /*0168*/ 	.word	0x0500000d


	//   ....[72]....
        /*016c*/ 	.word	0x0500000d


	//   ....[73]....
        /*0170*/ 	.word	0x0500000d


	//   ....[74]....
        /*0174*/ 	.word	0x0500000d


	//   ....[75]....
        /*0178*/ 	.word	0x0500000d


	//   ....[76]....
        /*017c*/ 	.word	0x0500000d


	//   ....[77]....
        /*0180*/ 	.word	0x0500000d


	//   ....[78]....
        /*0184*/ 	.word	0x0500000d


	//   ....[79]....
        /*0188*/ 	.word	0x0500000d


	//   ....[80]....
        /*018c*/ 	.word	0x0500000d


	//   ....[81]....
        /*0190*/ 	.word	0x0500000d


	//   ....[82]....
        /*0194*/ 	.word	0x0500000d


	//   ....[83]....
        /*0198*/ 	.word	0x0500000d


	//   ....[84]....
        /*019c*/ 	.word	0x0500000d


	//   ....[85]....
        /*01a0*/ 	.word	0x0500000d


	//   ....[86]....
        /*01a4*/ 	.word	0x0500000d


	//   ....[87]....
        /*01a8*/ 	.word	0x0500000d


	//   ....[88]....
        /*01ac*/ 	.word	0x0500000d


	//   ....[89]....
        /*01b0*/ 	.word	0x0500000d


	//   ....[90]....
        /*01b4*/ 	.word	0x0500000d


	//   ....[91]....
        /*01b8*/ 	.word	0x0500000d


	//   ....[92]....
        /*01bc*/ 	.word	0x0500000d


	//   ....[93]....
        /*01c0*/ 	.word	0x0500000d


	//   ....[94]....
        /*01c4*/ 	.word	0x0500000d


	//   ....[95]....
        /*01c8*/ 	.word	0x0500000d


	//   ....[96]....
        /*01cc*/ 	.word	0x0500000d


	//   ....[97]....
        /*01d0*/ 	.word	0x0500000d


	//   ....[98]....
        /*01d4*/ 	.word	0x0500000d


	//   ....[99]....
        /*01d8*/ 	.word	0x0500000d


	//----- nvinfo : EIATTR_COOP_GROUP_INSTR_OFFSETS
	.align		4
.L_99:
        /*01dc*/ 	.byte	0x04, 0x28
        /*01de*/ 	.short	(.L_101 - .L_100)


	//   ....[0]....
.L_100:
        /*01e0*/ 	.word	0x00000310


	//   ....[1]....
        /*01e4*/ 	.word	0x00000c70


	//   ....[2]....
        /*01e8*/ 	.word	0x00000d30


	//   ....[3]....
        /*01ec*/ 	.word	0x00000e10


	//   ....[4]....
        /*01f0*/ 	.word	0x000010c0


	//   ....[5]....
        /*01f4*/ 	.word	0x000010f0


	//   ....[6]....
        /*01f8*/ 	.word	0x00001140


	//   ....[7]....
        /*01fc*/ 	.word	0x00001460


	//   ....[8]....
        /*0200*/ 	.word	0x000014a0


	//   ....[9]....
        /*0204*/ 	.word	0x000014d0


	//   ....[10]....
        /*0208*/ 	.word	0x00001520


	//   ....[11]....
        /*020c*/ 	.word	0x00001840


	//   ....[12]....
        /*0210*/ 	.word	0x00001880


	//   ....[13]....
        /*0214*/ 	.word	0x000018b0


	//   ....[14]....
        /*0218*/ 	.word	0x00001900


	//   ....[15]....
        /*021c*/ 	.word	0x00001c20


	//   ....[16]....
        /*0220*/ 	.word	0x00001c60


	//   ....[17]....
        /*0224*/ 	.word	0x00001c90


	//   ....[18]....
        /*0228*/ 	.word	0x00001ce0


	//   ....[19]....
        /*022c*/ 	.word	0x00002000


	//   ....[20]....
        /*0230*/ 	.word	0x00002040


	//   ....[21]....
        /*0234*/ 	.word	0x00002070


	//   ....[22]....
        /*0238*/ 	.word	0x000020c0


	//   ....[23]....
        /*023c*/ 	.word	0x000023e0


	//   ....[24]....
        /*0240*/ 	.word	0x00002420


	//   ....[25]....
        /*0244*/ 	.word	0x00002450


	//   ....[26]....
        /*0248*/ 	.word	0x000024a0


	//   ....[27]....
        /*024c*/ 	.word	0x000027c0


	//   ....[28]....
        /*0250*/ 	.word	0x00002800


	//   ....[29]....
        /*0254*/ 	.word	0x00002830


	//   ....[30]....
        /*0258*/ 	.word	0x00002880


	//   ....[31]....
        /*025c*/ 	.word	0x00002ba0


	//   ....[32]....
        /*0260*/ 	.word	0x00002be0


	//   ....[33]....
        /*0264*/ 	.word	0x00002c10


	//   ....[34]....
        /*0268*/ 	.word	0x00002c60


	//   ....[35]....
        /*026c*/ 	.word	0x00002f80


	//   ....[36]....
        /*0270*/ 	.word	0x00002fc0


	//   ....[37]....
        /*0274*/ 	.word	0x00002ff0


	//   ....[38]....
        /*0278*/ 	.word	0x00003040


	//   ....[39]....
        /*027c*/ 	.word	0x00003360


	//   ....[40]....
        /*0280*/ 	.word	0x000033a0


	//   ....[41]....
        /*0284*/ 	.word	0x000033d0


	//   ....[42]....
        /*0288*/ 	.word	0x00003420


	//   ....[43]....
        /*028c*/ 	.word	0x00003740


	//   ....[44]....
        /*0290*/ 	.word	0x00003780


	//   ....[45]....
        /*0294*/ 	.word	0x000037b0


	//   ....[46]....
        /*0298*/ 	.word	0x00003800


	//   ....[47]....
        /*029c*/ 	.word	0x00003b80


	//   ....[48]....
        /*02a0*/ 	.word	0x00003c00


	//   ....[49]....
        /*02a4*/ 	.word	0x00003ca0


	//   ....[50]....
        /*02a8*/ 	.word	0x00004270


	//   ....[51]....
        /*02ac*/ 	.word	0x00004320


	//   ....[52]....
        /*02b0*/ 	.word	0x000043a0


	//   ....[53]....
        /*02b4*/ 	.word	0x00004440


	//   ....[54]....
        /*02b8*/ 	.word	0x000044d0


	//   ....[55]....
        /*02bc*/ 	.word	0x00004540


	//   ....[56]....
        /*02c0*/ 	.word	0x000045b0


	//   ....[57]....
        /*02c4*/ 	.word	0x00004650


	//   ....[58]....
        /*02c8*/ 	.word	0x000046f0


	//   ....[59]....
        /*02cc*/ 	.word	0x00004760


	//   ....[60]....
        /*02d0*/ 	.word	0x000047d0


	//   ....[61]....
        /*02d4*/ 	.word	0x00004870


	//   ....[62]....
        /*02d8*/ 	.word	0x00004910


	//   ....[63]....
        /*02dc*/ 	.word	0x00004980


	//   ....[64]....
        /*02e0*/ 	.word	0x000049f0


	//   ....[65]....
        /*02e4*/ 	.word	0x00004a90


	//   ....[66]....
        /*02e8*/ 	.word	0x00004b30


	//   ....[67]....
        /*02ec*/ 	.word	0x00004ba0


	//   ....[68]....
        /*02f0*/ 	.word	0x00004c10


	//   ....[69]....
        /*02f4*/ 	.word	0x00004cb0


	//   ....[70]....
        /*02f8*/ 	.word	0x00004d50


	//   ....[71]....
        /*02fc*/ 	.word	0x00004dc0


	//   ....[72]....
        /*0300*/ 	.word	0x00004e30


	//   ....[73]....
        /*0304*/ 	.word	0x00004ed0


	//   ....[74]....
        /*0308*/ 	.word	0x00004f70


	//   ....[75]....
        /*030c*/ 	.word	0x00004fe0


	//   ....[76]....
        /*0310*/ 	.word	0x00005050


	//   ....[77]....
        /*0314*/ 	.word	0x000050f0


	//   ....[78]....
        /*0318*/ 	.word	0x00005190


	//   ....[79]....
        /*031c*/ 	.word	0x00005200


	//   ....[80]....
        /*0320*/ 	.word	0x00005270


	//   ....[81]....
        /*0324*/ 	.word	0x00005310


	//   ....[82]....
        /*0328*/ 	.word	0x000053b0


	//   ....[83]....
        /*032c*/ 	.word	0x00005420


	//   ....[84]....
        /*0330*/ 	.word	0x00005490


	//   ....[85]....
        /*0334*/ 	.word	0x00005530


	//   ....[86]....
        /*0338*/ 	.word	0x000055d0


	//   ....[87]....
        /*033c*/ 	.word	0x00005640


	//   ....[88]....
        /*0340*/ 	.word	0x000056b0


	//   ....[89]....
        /*0344*/ 	.word	0x00005750


	//   ....[90]....
        /*0348*/ 	.word	0x000057f0


	//   ....[91]....
        /*034c*/ 	.word	0x00005860


	//   ....[92]....
        /*0350*/ 	.word	0x000058d0


	//   ....[93]....
        /*0354*/ 	.word	0x00005970


	//   ....[94]....
        /*0358*/ 	.word	0x00005a10


	//   ....[95]....
        /*035c*/ 	.word	0x00005a80


	//   ....[96]....
        /*0360*/ 	.word	0x00005af0


	//   ....[97]....
        /*0364*/ 	.word	0x00005b90


	//   ....[98]....
        /*0368*/ 	.word	0x00005c00


	//   ....[99]....
        /*036c*/ 	.word	0x00005ca0


	//----- nvinfo : EIATTR_VRC_CTA_INIT_COUNT
	.align		4
.L_101:
        /*0370*/ 	.byte	0x02, 0x4a
	.zero		1
	.zero		1


	//----- nvinfo : EIATTR_EXIT_INSTR_OFFSETS
	.align		4
        /*0374*/ 	.byte	0x04, 0x1c
        /*0376*/ 	.short	(.L_103 - .L_102)


	//   ....[0]....
.L_102:
        /*0378*/ 	.word	0x00000080


	//   ....[1]....
        /*037c*/ 	.word	0x00004200


	//----- nvinfo : EIATTR_MAX_THREADS
	.align		4
.L_103:
        /*0380*/ 	.byte	0x04, 0x05
        /*0382*/ 	.short	(.L_105 - .L_104)
.L_104:
        /*0384*/ 	.word	0x00000100
        /*0388*/ 	.word	0x00000001
        /*038c*/ 	.word	0x00000001


	//----- nvinfo : EIATTR_CRS_STACK_SIZE
	.align		4
.L_105:
        /*0390*/ 	.byte	0x04, 0x1e
        /*0392*/ 	.short	(.L_107 - .L_106)
.L_106:
        /*0394*/ 	.word	0x00000000


	//----- nvinfo : EIATTR_CBANK_PARAM_SIZE
	.align		4
.L_107:
        /*0398*/ 	.byte	0x03, 0x19
        /*039a*/ 	.short	0x0018


	//----- nvinfo : EIATTR_PARAM_CBANK
	.align		4
        /*039c*/ 	.byte	0x04, 0x0a
        /*039e*/ 	.short	(.L_109 - .L_108)
	.align		4
.L_108:
        /*03a0*/ 	.word	index@(.nv.constant0._Z14permute_sharedILj256ELj4ELj12ELm1871100EEvmmPh)
        /*03a4*/ 	.short	0x0380
        /*03a6*/ 	.short	0x0018


	//----- nvinfo : EIATTR_SW_WAR
	.align		4
.L_109:
        /*03a8*/ 	.byte	0x04, 0x36
        /*03aa*/ 	.short	(.L_111 - .L_110)
.L_110:
        /*03ac*/ 	.word	0x00000008
.L_111:


//--------------------- .nv.callgraph             --------------------------
	.section	.nv.callgraph,"",@"SHT_CUDA_CALLGRAPH"
	.align	4
	.sectionentsize	8
	.align		4
        /*0000*/ 	.word	0x00000000
	.align		4
        /*0004*/ 	.word	0xffffffff
	.align		4
        /*0008*/ 	.word	0x00000000
	.align		4
        /*000c*/ 	.word	0xfffffffe
	.align		4
        /*0010*/ 	.word	0x00000000
	.align		4
        /*0014*/ 	.word	0xfffffffd
	.align		4
        /*0018*/ 	.word	0x00000000
	.align		4
        /*001c*/ 	.word	0xfffffffc


//--------------------- .text._Z14permute_sharedILj256ELj32ELj12ELm1871100EEvmmPh --------------------------
	.section	.text._Z14permute_sharedILj256ELj32ELj12ELm1871100EEvmmPh,"ax",@progbits
	.align	128
        .global         _Z14permute_sharedILj256ELj32ELj12ELm1871100EEvmmPh
        .type           _Z14permute_sharedILj256ELj32ELj12ELm1871100EEvmmPh,@function
        .size           _Z14permute_sharedILj256ELj32ELj12ELm1871100EEvmmPh,(.L_x_896 - _Z14permute_sharedILj256ELj32ELj12ELm1871100EEvmmPh)
        .other          _Z14permute_sharedILj256ELj32ELj12ELm1871100EEvmmPh,@"STO_CUDA_ENTRY STV_DEFAULT"
_Z14permute_sharedILj256ELj32ELj12ELm1871100EEvmmPh:
.text._Z14permute_sharedILj256ELj32ELj12ELm1871100EEvmmPh:
[----:B------:R-:W-:Y:S01]  /*0000*/  LDC R1, c[0x0][0x37c] ;  /* 0x0000df00ff017b82 */ /* 0x000fe20000000800 */
[----:B------:R-:W0:Y:S07]  /*0010*/  S2R R4, SR_TID.X ;  /* 0x0000000000047919 */ /* 0x000e2e0000002100 */
[----:B------:R-:W0:Y:S08]  /*0020*/  S2UR UR8, SR_CTAID.X ;  /* 0x00000000000879c3 */ /* 0x000e300000002500 */
[----:B------:R-:W0:Y:S08]  /*0030*/  LDC R11, c[0x0][0x360] ;  /* 0x0000d800ff0b7b82 */ /* 0x000e300000000800 */
[----:B------:R-:W1:Y:S01]  /*0040*/  LDC.64 R6, c[0x0][0x388] ;  /* 0x0000e200ff067b82 */ /* 0x000e620000000a00 */
[----:B0-----:R-:W-:-:S05]  /*0050*/  IMAD R3, R11, UR8, R4 ;  /* 0x000000080b037c24 */ /* 0x001fca000f8e0204 */
[----:B-1----:R-:W-:-:S04]  /*0060*/  ISETP.GE.U32.AND P0, PT, R3, R6, PT ;  /* 0x000000060300720c */ /* 0x002fc80003f06070 */
[----:B------:R-:W-:-:S13]  /*0070*/  ISETP.GE.U32.AND.EX P0, PT, RZ, R7, PT, P0 ;  /* 0x00000007ff00720c */ /* 0x000fda0003f06100 */
[----:B------:R-:W-:Y:S05]  /*0080*/  @P0 EXIT ;  /* 0x000000000000094d */ /* 0x000fea0003800000 */
[----:B------:R-:W0:Y:S01]  /*0090*/  S2R R7, SR_TID.Z ;  /* 0x0000000000077919 */ /* 0x000e220000002300 */
[----:B------:R-:W1:Y:S01]  /*00a0*/  LDCU UR9, c[0x0][0x370] ;  /* 0x00006e00ff0977ac */ /* 0x000e620008000800 */
[----:B------:R-:W2:Y:S01]  /*00b0*/  S2UR UR5, SR_CgaCtaId ;  /* 0x00000000000579c3 */ /* 0x000ea20000008800 */
[----:B------:R-:W3:Y:S01]  /*00c0*/  S2R R5, SR_TID.Y ;  /* 0x0000000000057919 */ /* 0x000ee20000002200 */
[----:B------:R-:W4:Y:S01]  /*00d0*/  LDCU UR4, c[0x0][0x364] ;  /* 0x00006c80ff0477ac */ /* 0x000f220008000800 */
[----:B------:R-:W5:Y:S05]  /*00e0*/  LDCU.64 UR6, c[0x0][0x358] ;  /* 0x00006b00ff0677ac */ /* 0x000f6a0008000a00 */
[----:B------:R-:W5:Y:S08]  /*00f0*/  LDC R9, c[0x0][0x368] ;  /* 0x0000da00ff097b82 */ /* 0x000f700000000800 */
[----:B------:R-:W3:Y:S01]  /*0100*/  LDC R13, c[0x0][0x380] ;  /* 0x0000e000ff0d7b82 */ /* 0x000ee20000000800 */
[----:B-1----:R-:W-:-:S02]  /*0110*/  IMAD R8, R11, UR9, RZ ;  /* 0x000000090b087c24 */ /* 0x002fc4000f8e02ff */
[----:B----4-:R-:W-:Y:S01]  /*0120*/  IMAD R2, R11, UR4, RZ ;  /* 0x000000040b027c24 */ /* 0x010fe2000f8e02ff */
[----:B------:R-:W-:Y:S02]  /*0130*/  UMOV UR4, 0x400 ;  /* 0x0000040000047882 */ /* 0x000fe40000000000 */
[----:B--2---:R-:W-:Y:S01]  /*0140*/  ULEA UR4, UR5, UR4, 0x18 ;  /* 0x0000000405047291 */ /* 0x004fe2000f8ec0ff */
[----:B0-----:R-:W-:Y:S02]  /*0150*/  IMAD R0, R7, R2, RZ ;  /* 0x0000000207007224 */ /* 0x001fe400078e02ff */
[----:B-----5:R-:W-:Y:S02]  /*0160*/  IMAD R9, R2, R9, 0x1f ;  /* 0x0000001f02097424 */ /* 0x020fe400078e0209 */
[----:B---3--:R-:W-:Y:S02]  /*0170*/  IMAD R0, R11, R5, R0 ;  /* 0x000000050b007224 */ /* 0x008fe400078e0200 */
[----:B------:R-:W-:Y:S01]  /*0180*/  IMAD.U32 R5, RZ, RZ, UR8 ;  /* 0x00000008ff057e24 */ /* 0x000fe2000f8e00ff */
[----:B------:R-:W-:Y:S01]  /*0190*/  SHF.R.U32.HI R9, RZ, 0x5, R9 ;  /* 0x00000005ff097819 */ /* 0x000fe20000011609 */
[----:B------:R-:W-:Y:S01]  /*01a0*/  IMAD.IADD R0, R0, 0x1, R4 ;  /* 0x0000000100007824 */ /* 0x000fe200078e0204 */
[----:B------:R-:W-:Y:S01]  /*01b0*/  IADD3 R2, PT, PT, -R6, 0x100, R13 ;  /* 0x0000010006027810 */ /* 0x000fe20007ffe10d */
[----:B------:R-:W-:-:S02]  /*01c0*/  IMAD.MOV.U32 R4, RZ, RZ, RZ ;  /* 0x000000ffff047224 */ /* 0x000fc400078e00ff */
[C---:B------:R-:W-:Y:S01]  /*01d0*/  VIADD R7, R0.reuse, UR4 ;  /* 0x0000000400077c36 */ /* 0x040fe20008000000 */
[----:B------:R-:W-:Y:S01]  /*01e0*/  SHF.R.U32.HI R10, RZ, 0x5, R0 ;  /* 0x00000005ff0a7819 */ /* 0x000fe20000011600 */
[----:B------:R-:W-:Y:S01]  /*01f0*/  IMAD.MOV.U32 R6, RZ, RZ, RZ ;  /* 0x000000ffff067224 */ /* 0x000fe200078e00ff */
[C---:B------:R-:W-:Y:S01]  /*0200*/  LOP3.LUT R11, R0.reuse, 0x1f, RZ, 0xc0, !PT ;  /* 0x0000001f000b7812 */ /* 0x040fe200078ec0ff */
[----:B------:R-:W-:-:S04]  /*0210*/  IMAD R7, R0, 0xb, R7 ;  /* 0x0000000b00077824 */ /* 0x000fc800078e0207 */
[----:B------:R-:W-:-:S07]  /*0220*/  IMAD R12, R0, -0xb, R7 ;  /* 0xfffffff5000c7824 */ /* 0x000fce00078e0207 */
.L_x_107:
[----:B0-----:R0:W-:Y:S01]  /*0230*/  STS.U8 [R0+UR4], RZ ;  /* 0x000000ff00007988 */ /* 0x0011e20008000004 */
[----:B------:R-:W-:-:S03]  /*0240*/  UMOV UR5, 0xffffffff ;  /* 0xffffffff00057882 */ /* 0x000fc60000000000 */
[----:B------:R0:W-:Y:S04]  /*0250*/  STS.U8 [R0+UR4+0x100], RZ ;  /* 0x000100ff00007988 */ /* 0x0001e80008000004 */
        /* <DEDUP_REMOVED lines=9> */
[----:B------:R0:W-:Y:S01]  /*02f0*/  STS.U8 [R0+UR4+0xb00], RZ ;  /* 0x000b00ff00007988 */ /* 0x0001e20008000004 */
[----:B---345:R-:W-:Y:S05]  /*0300*/  BRA.DIV UR5, `(.L_x_0) ;  /* 0x0000003e05c07947 */ /* 0x038fea000b800000 */
[----:B------:R-:W-:Y:S06]  /*0310*/  BAR.SYNC.DEFER_BLOCKING 0x0 ;  /* 0x0000000000007b1d */ /* 0x000fec0000010000 */
.L_x_110:
[----:B------:R-:W1:Y:S01]  /*0320*/  LDCU.64 UR10, c[0x0][0x380] ;  /* 0x00007000ff0a77ac */ /* 0x000e620008000a00 */
[----:B------:R-:W-:Y:S01]  /*0330*/  BSSY.RECONVERGENT B0, `(.L_x_1) ;  /* 0x0000091000007945 */ /* 0x000fe20003800200 */
[----:B------:R-:W-:Y:S02]  /*0340*/  ISETP.GT.U32.AND P1, PT, R0, 0x1fff, PT ;  /* 0x00001fff0000780c */ /* 0x000fe40003f24070 */
[----:B-1----:R-:W-:-:S04]  /*0350*/  ISETP.GE.U32.AND P0, PT, R3, UR10, PT ;  /* 0x0000000a03007c0c */ /* 0x002fc8000bf06070 */
[----:B------:R-:W-:-:S13]  /*0360*/  ISETP.GE.U32.AND.EX P0, PT, R4, UR11, PT, P0 ;  /* 0x0000000b04007c0c */ /* 0x000fda000bf06100 */
[----:B------:R-:W-:Y:S05]  /*0370*/  @P0 BRA `(.L_x_2) ;  /* 0x0000000800300947 */ /* 0x000fea0003800000 */
[----:B------:R-:W-:Y:S01]  /*0380*/  IMAD.WIDE.U32 R16, R4, -0x77777777, RZ ;  /* 0x8888888904107825 */ /* 0x000fe200078e00ff */
[--C-:B------:R-:W-:Y:S02]  /*0390*/  SHF.R.U32.HI R27, RZ, 0x1, R4.reuse ;  /* 0x00000001ff1b7819 */ /* 0x100fe40000011604 */
[C-C-:B------:R-:W-:Y:S01]  /*03a0*/  SHF.R.U64 R20, R3.reuse, 0x1, R4.reuse ;  /* 0x0000000103147819 */ /* 0x140fe20000001204 */
[----:B------:R-:W-:Y:S01]  /*03b0*/  IMAD.WIDE.U32 R18, R3, -0x77777777, RZ ;  /* 0x8888888903127825 */ /* 0x000fe200078e00ff */
[----:B------:R-:W-:-:S03]  /*03c0*/  SHF.R.U32.HI R21, RZ, 0x4, R4 ;  /* 0x00000004ff157819 */ /* 0x000fc60000011604 */
[----:B------:R-:W-:-:S04]  /*03d0*/  IMAD.WIDE.U32 R16, P0, R3, -0x77777778, R16 ;  /* 0x8888888803107825 */ /* 0x000fc80007800010 */
[----:B------:R-:W-:Y:S01]  /*03e0*/  IMAD.X R15, RZ, RZ, RZ, P0 ;  /* 0x000000ffff0f7224 */ /* 0x000fe200000e06ff */
[----:B------:R-:W-:Y:S01]  /*03f0*/  IADD3 RZ, P0, PT, R19, R16, RZ ;  /* 0x0000001013ff7210 */ /* 0x000fe20007f1e0ff */
[----:B------:R-:W-:Y:S02]  /*0400*/  IMAD.MOV.U32 R14, RZ, RZ, R17 ;  /* 0x000000ffff0e7224 */ /* 0x000fe400078e0011 */
[----:B------:R-:W-:-:S04]  /*0410*/  IMAD.WIDE.U32 R22, R27, 0x55555556, RZ ;  /* 0x555555561b167825 */ /* 0x000fc800078e00ff */
[----:B------:R-:W-:-:S04]  /*0420*/  IMAD.WIDE.U32.X R14, R4, -0x77777778, R14, P0 ;  /* 0x88888888040e7825 */ /* 0x000fc800000e040e */
[----:B------:R-:W-:Y:S01]  /*0430*/  IMAD.WIDE.U32 R16, R20, 0x55555556, RZ ;  /* 0x5555555614107825 */ /* 0x000fe200078e00ff */
[--C-:B------:R-:W-:Y:S02]  /*0440*/  SHF.R.U32.HI R19, RZ, 0x6, R15.reuse ;  /* 0x00000006ff137819 */ /* 0x100fe4000001160f */
[----:B------:R-:W-:Y:S01]  /*0450*/  SHF.R.U64 R18, R14, 0x6, R15 ;  /* 0x000000060e127819 */ /* 0x000fe2000000120f */
[----:B------:R-:W-:-:S04]  /*0460*/  IMAD.WIDE.U32 R22, R20, 0x55555555, R22 ;  /* 0x5555555514167825 */ /* 0x000fc800078e0016 */
[----:B------:R-:W-:Y:S01]  /*0470*/  IMAD.WIDE.U32 R14, R19, -0x55555555, RZ ;  /* 0xaaaaaaab130e7825 */ /* 0x000fe200078e00ff */
[----:B------:R-:W-:-:S03]  /*0480*/  IADD3 RZ, P0, PT, R17, R22, RZ ;  /* 0x0000001611ff7210 */ /* 0x000fc60007f1e0ff */
[----:B------:R-:W-:-:S04]  /*0490*/  IMAD.WIDE.U32 R24, R4, -0x7d27d27d, RZ ;  /* 0x82d82d8304187825 */ /* 0x000fc800078e00ff */
[----:B------:R-:W-:-:S04]  /*04a0*/  IMAD.WIDE.U32 R16, R18, -0x55555555, RZ ;  /* 0xaaaaaaab12107825 */ /* 0x000fc800078e00ff */
[----:B------:R-:W-:-:S04]  /*04b0*/  IMAD.WIDE.U32 R14, R18, 0x2aaaaaaa, R14 ;  /* 0x2aaaaaaa120e7825 */ /* 0x000fc800078e000e */
[----:B------:R-:W-:Y:S01]  /*04c0*/  IMAD.WIDE.U32 R24, P3, R3, 0x2d82d82d, R24 ;  /* 0x2d82d82d03187825 */ /* 0x000fe20007860018 */
[----:B------:R-:W-:-:S03]  /*04d0*/  IADD3 RZ, P2, PT, R17, R14, RZ ;  /* 0x0000000e11ff7210 */ /* 0x000fc60007f5e0ff */
[----:B------:R-:W-:-:S04]  /*04e0*/  IMAD.WIDE.U32 R28, R3, -0x7d27d27d, RZ ;  /* 0x82d82d83031c7825 */ /* 0x000fc800078e00ff */
[----:B------:R-:W-:Y:S01]  /*04f0*/  IMAD.X R17, RZ, RZ, RZ, P3 ;  /* 0x000000ffff117224 */ /* 0x000fe200018e06ff */
[----:B------:R-:W-:Y:S01]  /*0500*/  IADD3 RZ, P3, PT, R29, R24, RZ ;  /* 0x000000181dff7210 */ /* 0x000fe20007f7e0ff */
[----:B------:R-:W-:Y:S02]  /*0510*/  IMAD.MOV.U32 R16, RZ, RZ, R25 ;  /* 0x000000ffff107224 */ /* 0x000fe400078e0019 */
[----:B------:R-:W-:Y:S02]  /*0520*/  IMAD.X R25, R27, 0x55555555, R23, P0 ;  /* 0x555555551b197824 */ /* 0x000fe400000e0617 */
[----:B------:R-:W-:-:S04]  /*0530*/  IMAD.WIDE.U32.X R16, R4, 0x2d82d82d, R16, P3 ;  /* 0x2d82d82d04107825 */ /* 0x000fc800018e0410 */
[----:B------:R-:W-:Y:S01]  /*0540*/  IMAD.X R23, R19, 0x2aaaaaaa, R15, P2 ;  /* 0x2aaaaaaa13177824 */ /* 0x000fe200010e060f */
[--C-:B------:R-:W-:Y:S01]  /*0550*/  SHF.R.U32.HI R13, RZ, 0x7, R17.reuse ;  /* 0x00000007ff0d7819 */ /* 0x100fe20000011611 */
[----:B------:R-:W-:Y:S01]  /*0560*/  IMAD.WIDE.U32 R14, R21, 0xd00d01, RZ ;  /* 0x00d00d01150e7825 */ /* 0x000fe200078e00ff */
[----:B------:R-:W-:Y:S02]  /*0570*/  SHF.R.U64 R26, R16, 0x7, R17 ;  /* 0x00000007101a7819 */ /* 0x000fe40000001211 */
[----:B------:R-:W-:Y:S01]  /*0580*/  SHF.R.U64 R19, R3, 0x4, R4 ;  /* 0x0000000403137819 */ /* 0x000fe20000001204 */
[----:B------:R-:W-:-:S04]  /*0590*/  IMAD.WIDE.U32 R16, R13, -0x6db6db6d, RZ ;  /* 0x924924930d107825 */ /* 0x000fc800078e00ff */
[----:B------:R-:W-:-:S04]  /*05a0*/  IMAD.WIDE.U32 R28, R26, -0x6db6db6d, RZ ;  /* 0x924924931a1c7825 */ /* 0x000fc800078e00ff */
[----:B------:R-:W-:-:S04]  /*05b0*/  IMAD.WIDE.U32 R16, R26, 0x24924924, R16 ;  /* 0x249249241a107825 */ /* 0x000fc800078e0010 */
[----:B------:R-:W-:Y:S01]  /*05c0*/  IMAD.WIDE.U32 R14, R19, 0xd00d00d, R14 ;  /* 0x0d00d00d130e7825 */ /* 0x000fe200078e000e */
[----:B------:R-:W-:-:S03]  /*05d0*/  IADD3 RZ, P0, PT, R29, R16, RZ ;  /* 0x000000101dff7210 */ /* 0x000fc60007f1e0ff */
[----:B------:R-:W-:Y:S01]  /*05e0*/  IMAD.WIDE.U32 R28, R19, 0xd00d01, RZ ;  /* 0x00d00d01131c7825 */ /* 0x000fe200078e00ff */
[----:B------:R-:W-:-:S03]  /*05f0*/  SHF.R.U32.HI R19, RZ, 0x7, R4 ;  /* 0x00000007ff137819 */ /* 0x000fc60000011604 */
[----:B------:R-:W-:Y:S01]  /*0600*/  IMAD.X R17, R13, 0x24924924, R17, P0 ;  /* 0x249249240d117824 */ /* 0x000fe200000e0611 */
[----:B------:R-:W-:Y:S01]  /*0610*/  IADD3 RZ, P2, PT, R29, R14, RZ ;  /* 0x0000000e1dff7210 */ /* 0x000fe20007f5e0ff */
[----:B------:R-:W-:-:S04]  /*0620*/  IMAD.WIDE.U32 R28, R19, 0x40340341, RZ ;  /* 0x40340341131c7825 */ /* 0x000fc800078e00ff */
[----:B------:R-:W-:Y:S01]  /*0630*/  IMAD.X R16, R21, 0xd00d00d, R15, P2 ;  /* 0x0d00d00d15107824 */ /* 0x000fe200010e060f */
[----:B------:R-:W-:Y:S01]  /*0640*/  SHF.R.U64 R15, R3, 0x7, R4 ;  /* 0x00000007030f7819 */ /* 0x000fe20000001204 */
[----:B------:R-:W-:Y:S02]  /*0650*/  IMAD R25, R25, -0x3, R20 ;  /* 0xfffffffd19197824 */ /* 0x000fe400078e0214 */
[----:B------:R-:W-:Y:S01]  /*0660*/  IMAD R18, R23, -0x6, R18 ;  /* 0xfffffffa17127824 */ /* 0x000fe200078e0212 */
[----:B------:R-:W-:Y:S01]  /*0670*/  LOP3.LUT R16, R16, 0xffff, RZ, 0xc0, !PT ;  /* 0x0000ffff10107812 */ /* 0x000fe200078ec0ff */
[C---:B------:R-:W-:Y:S01]  /*0680*/  IMAD.WIDE.U32 R28, P2, R15.reuse, 0x3403403, R28 ;  /* 0x034034030f1c7825 */ /* 0x040fe2000784001c */
[----:B------:R1:W-:Y:S02]  /*0690*/  STS.U8 [R7+0x9], R25 ;  /* 0x0000091907007388 */ /* 0x0003e40000000000 */
[----:B------:R-:W-:Y:S01]  /*06a0*/  SHF.R.U32.HI R16, RZ, 0x4, R16 ;  /* 0x00000004ff107819 */ /* 0x000fe20000011610 */
[----:B------:R-:W-:Y:S01]  /*06b0*/  IMAD.WIDE.U32 R14, R15, 0x40340341, RZ ;  /* 0x403403410f0e7825 */ /* 0x000fe200078e00ff */
[----:B------:R-:W-:Y:S02]  /*06c0*/  STS.U8 [R7+0x6], R18 ;  /* 0x0000061207007388 */ /* 0x000fe40000000000 */
[----:B------:R-:W-:Y:S01]  /*06d0*/  LOP3.LUT R16, R16, 0x7, RZ, 0xc0, !PT ;  /* 0x0000000710107812 */ /* 0x000fe200078ec0ff */
[----:B------:R-:W-:Y:S01]  /*06e0*/  IMAD.MOV.U32 R14, RZ, RZ, R29 ;  /* 0x000000ffff0e7224 */ /* 0x000fe200078e001d */
[----:B------:R-:W-:Y:S01]  /*06f0*/  IADD3 RZ, P3, PT, R15, R28, RZ ;  /* 0x0000001c0fff7210 */ /* 0x000fe20007f7e0ff */
[----:B------:R-:W-:-:S02]  /*0700*/  IMAD.X R15, RZ, RZ, RZ, P2 ;  /* 0x000000ffff0f7224 */ /* 0x000fc400010e06ff */
[----:B------:R2:W-:Y:S01]  /*0710*/  STS.U8 [R7+0x4], R16 ;  /* 0x0000041007007388 */ /* 0x0005e20000000000 */
[----:B------:R-:W-:Y:S02]  /*0720*/  IMAD R26, R17, -0x7, R26 ;  /* 0xfffffff9111a7824 */ /* 0x000fe400078e021a */
[----:B------:R-:W-:-:S03]  /*0730*/  IMAD.WIDE.U32.X R14, R19, 0x3403403, R14, P3 ;  /* 0x03403403130e7825 */ /* 0x000fc600018e040e */
[----:B------:R3:W-:Y:S02]  /*0740*/  STS.U8 [R7+0x5], R26 ;  /* 0x0000051a07007388 */ /* 0x0007e40000000000 */
[--C-:B------:R-:W-:Y:S02]  /*0750*/  SHF.R.U32.HI R21, RZ, 0x2, R15.reuse ;  /* 0x00000002ff157819 */ /* 0x100fe4000001160f */
[----:B------:R-:W-:-:S03]  /*0760*/  SHF.R.U64 R22, R14, 0x2, R15 ;  /* 0x000000020e167819 */ /* 0x000fc6000000120f */
[----:B------:R-:W-:-:S04]  /*0770*/  IMAD.WIDE.U32 R14, R21, 0x71c71c72, RZ ;  /* 0x71c71c72150e7825 */ /* 0x000fc800078e00ff */
[----:B------:R-:W-:-:S04]  /*0780*/  IMAD.WIDE.U32 R28, R22, 0x71c71c72, RZ ;  /* 0x71c71c72161c7825 */ /* 0x000fc800078e00ff */
[----:B------:R-:W-:-:S03]  /*0790*/  IMAD.WIDE.U32 R14, R22, 0x1c71c71c, R14 ;  /* 0x1c71c71c160e7825 */ /* 0x000fc600078e000e */
[----:B------:R-:W-:Y:S01]  /*07a0*/  IADD3 RZ, P0, PT, R29, R14, RZ ;  /* 0x0000000e1dff7210 */ /* 0x000fe20007f1e0ff */
[----:B------:R-:W-:-:S04]  /*07b0*/  IMAD.WIDE.U32 R28, R4, 0x5b1cce3f, RZ ;  /* 0x5b1cce3f041c7825 */ /* 0x000fc800078e00ff */
[----:B------:R-:W-:Y:S02]  /*07c0*/  IMAD.X R21, R21, 0x1c71c71c, R15, P0 ;  /* 0x1c71c71c15157824 */ /* 0x000fe400000e060f */
[----:B------:R-:W-:-:S04]  /*07d0*/  IMAD.WIDE.U32 R28, P0, R3, 0x5c778e95, R28 ;  /* 0x5c778e95031c7825 */ /* 0x000fc8000780001c */
[----:B------:R-:W-:-:S04]  /*07e0*/  IMAD.WIDE.U32 R14, R3, 0x5b1cce3f, RZ ;  /* 0x5b1cce3f030e7825 */ /* 0x000fc800078e00ff */
[----:B------:R-:W-:Y:S01]  /*07f0*/  IMAD.MOV.U32 R14, RZ, RZ, R29 ;  /* 0x000000ffff0e7224 */ /* 0x000fe200078e001d */
[----:B------:R-:W-:Y:S01]  /*0800*/  IADD3 RZ, P2, PT, R15, R28, RZ ;  /* 0x0000001c0fff7210 */ /* 0x000fe20007f5e0ff */
[----:B------:R-:W-:Y:S02]  /*0810*/  IMAD.X R15, RZ, RZ, RZ, P0 ;  /* 0x000000ffff0f7224 */ /* 0x000fe400000e06ff */
[----:B------:R-:W-:Y:S02]  /*0820*/  IMAD R22, R21, -0x9, R22 ;  /* 0xfffffff715167824 */ /* 0x000fe400078e0216 */
[----:B------:R-:W-:-:S03]  /*0830*/  IMAD.WIDE.U32.X R14, R4, 0x5c778e95, R14, P2 ;  /* 0x5c778e95040e7825 */ /* 0x000fc600010e040e */
[----:B------:R3:W-:Y:S02]  /*0840*/  STS.U8 [R7+0x3], R22 ;  /* 0x0000031607007388 */ /* 0x0007e40000000000 */
[--C-:B------:R-:W-:Y:S02]  /*0850*/  SHF.R.U32.HI R19, RZ, 0x11, R15.reuse ;  /* 0x00000011ff137819 */ /* 0x100fe4000001160f */
[----:B------:R-:W-:-:S03]  /*0860*/  SHF.R.U64 R13, R14, 0x11, R15 ;  /* 0x000000110e0d7819 */ /* 0x000fc6000000120f */
[----:B------:R-:W-:-:S04]  /*0870*/  IMAD.WIDE.U32 R14, R19, -0x66666666, RZ ;  /* 0x9999999a130e7825 */ /* 0x000fc800078e00ff */
[----:B------:R-:W-:-:S04]  /*0880*/  IMAD.WIDE.U32 R28, R13, -0x66666666, RZ ;  /* 0x9999999a0d1c7825 */ /* 0x000fc800078e00ff */
        /* <DEDUP_REMOVED lines=28> */
[--C-:B-1----:R-:W-:Y:S02]  /*0a50*/  SHF.R.U32.HI R25, RZ, 0x12, R15.reuse ;  /* 0x00000012ff197819 */ /* 0x102fe4000001160f */
[----:B------:R-:W-:-:S03]  /*0a60*/  SHF.R.U64 R23, R14, 0x12, R15 ;  /* 0x000000120e177819 */ /* 0x000fc6000000120f */
[----:B------:R-:W-:-:S04]  /*0a70*/  IMAD.WIDE.U32 R14, R25, 0x55555556, RZ ;  /* 0x55555556190e7825 */ /* 0x000fc800078e00ff */
[----:B--2---:R-:W-:-:S04]  /*0a80*/  IMAD.WIDE.U32 R16, R23, 0x55555556, RZ ;  /* 0x5555555617107825 */ /* 0x004fc800078e00ff */
[----:B------:R-:W-:-:S03]  /*0a90*/  IMAD.WIDE.U32 R14, R23, 0x15555555, R14 ;  /* 0x15555555170e7825 */ /* 0x000fc600078e000e */
[----:B------:R-:W-:Y:S01]  /*0aa0*/  IADD3 RZ, P0, PT, R17, R14, RZ ;  /* 0x0000000e11ff7210 */ /* 0x000fe20007f1e0ff */
[----:B------:R-:W-:-:S04]  /*0ab0*/  IMAD.WIDE.U32 R16, R4, -0x55555555, RZ ;  /* 0xaaaaaaab04107825 */ /* 0x000fc800078e00ff */
[----:B------:R-:W-:Y:S02]  /*0ac0*/  IMAD.X R28, R25, 0x15555555, R15, P0 ;  /* 0x15555555191c7824 */ /* 0x000fe400000e060f */
[----:B------:R-:W-:-:S04]  /*0ad0*/  IMAD.WIDE.U32 R16, P0, R3, -0x55555556, R16 ;  /* 0xaaaaaaaa03107825 */ /* 0x000fc80007800010 */
[----:B------:R-:W-:-:S04]  /*0ae0*/  IMAD.WIDE.U32 R14, R3, -0x55555555, RZ ;  /* 0xaaaaaaab030e7825 */ /* 0x000fc800078e00ff */
[----:B------:R-:W-:Y:S01]  /*0af0*/  IMAD.MOV.U32 R14, RZ, RZ, R17 ;  /* 0x000000ffff0e7224 */ /* 0x000fe200078e0011 */
[----:B------:R-:W-:Y:S01]  /*0b00*/  IADD3 RZ, P2, PT, R15, R16, RZ ;  /* 0x000000100fff7210 */ /* 0x000fe20007f5e0ff */
[----:B------:R-:W-:Y:S02]  /*0b10*/  IMAD.X R15, RZ, RZ, RZ, P0 ;  /* 0x000000ffff0f7224 */ /* 0x000fe400000e06ff */
[----:B------:R-:W-:Y:S02]  /*0b20*/  IMAD R28, R28, -0xc, R23 ;  /* 0xfffffff41c1c7824 */ /* 0x000fe400078e0217 */
[----:B------:R-:W-:-:S03]  /*0b30*/  IMAD.WIDE.U32.X R14, R4, -0x55555556, R14, P2 ;  /* 0xaaaaaaaa040e7825 */ /* 0x000fc600010e040e */
[----:B------:R3:W-:Y:S02]  /*0b40*/  STS.U8 [R7], R28 ;  /* 0x0000001c07007388 */ /* 0x0007e40000000000 */
[--C-:B------:R-:W-:Y:S02]  /*0b50*/  SHF.R.U32.HI R13, RZ, 0x4, R15.reuse ;  /* 0x00000004ff0d7819 */ /* 0x100fe4000001160f */
[C---:B------:R-:W-:Y:S02]  /*0b60*/  LOP3.LUT R16, R14.reuse, 0xffff, RZ, 0xc0, !PT ;  /* 0x0000ffff0e107812 */ /* 0x040fe400078ec0ff */
[----:B------:R-:W-:Y:S01]  /*0b70*/  SHF.R.U64 R25, R14, 0x4, R15 ;  /* 0x000000040e197819 */ /* 0x000fe2000000120f */
[----:B------:R-:W-:Y:S01]  /*0b80*/  IMAD.WIDE.U32 R14, R13, 0x33333334, RZ ;  /* 0x333333340d0e7825 */ /* 0x000fe200078e00ff */
[----:B------:R-:W-:-:S04]  /*0b90*/  SHF.R.U32.HI R16, RZ, 0x2, R16 ;  /* 0x00000002ff107819 */ /* 0x000fc80000011610 */
[----:B------:R-:W-:Y:S01]  /*0ba0*/  LOP3.LUT R27, R16, 0x3, RZ, 0xc0, !PT ;  /* 0x00000003101b7812 */ /* 0x000fe200078ec0ff */
[----:B------:R-:W-:-:S04]  /*0bb0*/  IMAD.WIDE.U32 R14, R25, 0x33333333, R14 ;  /* 0x33333333190e7825 */ /* 0x000fc800078e000e */
[----:B------:R-:W-:Y:S01]  /*0bc0*/  IMAD.WIDE.U32 R16, R25, 0x33333334, RZ ;  /* 0x3333333419107825 */ /* 0x000fe200078e00ff */
[----:B------:R3:W-:Y:S04]  /*0bd0*/  STS.U8 [R7+0x8], R27 ;  /* 0x0000081b07007388 */ /* 0x0007e80000000000 */
[----:B------:R-:W-:Y:S02]  /*0be0*/  IADD3 RZ, P0, PT, R17, R14, RZ ;  /* 0x0000000e11ff7210 */ /* 0x000fe40007f1e0ff */
[----:B------:R-:W-:-:S03]  /*0bf0*/  LOP3.LUT R14, R3, 0x1, RZ, 0xc0, !PT ;  /* 0x00000001030e7812 */ /* 0x000fc600078ec0ff */
[----:B------:R-:W-:Y:S02]  /*0c00*/  IMAD.X R16, R13, 0x33333333, R15, P0 ;  /* 0x333333330d107824 */ /* 0x000fe400000e060f */
[----:B------:R3:W-:Y:S02]  /*0c10*/  STS.U8 [R7+0xa], R14 ;  /* 0x00000a0e07007388 */ /* 0x0007e40000000000 */
[----:B------:R-:W-:-:S05]  /*0c20*/  IMAD R16, R16, -0x5, R25 ;  /* 0xfffffffb10107824 */ /* 0x000fca00078e0219 */
[----:B------:R3:W-:Y:S02]  /*0c30*/  STS.U8 [R7+0x7], R16 ;  /* 0x0000071007007388 */ /* 0x0007e40000000000 */
.L_x_2:
[----:B------:R-:W-:Y:S05]  /*0c40*/  BSYNC.RECONVERGENT B0 ;  /* 0x0000000000007941 */ /* 0x000fea0003800200 */
.L_x_1:
[----:B------:R-:W-:-:S03]  /*0c50*/  UMOV UR5, 0xffffffff ;  /* 0xffffffff00057882 */ /* 0x000fc60000000000 */
[----:B------:R-:W-:Y:S05]  /*0c60*/  BRA.DIV UR5, `(.L_x_3) ;  /* 0x0000003605947947 */ /* 0x000fea000b800000 */
[----:B------:R-:W-:Y:S06]  /*0c70*/  BAR.SYNC.DEFER_BLOCKING 0x0 ;  /* 0x0000000000007b1d */ /* 0x000fec0000010000 */
.L_x_113:
[----:B------:R-:W-:Y:S04]  /*0c80*/  BSSY B0, `(.L_x_4) ;  /* 0x00002fc000007945 */ /* 0x000fe80003800000 */
[----:B------:R-:W-:Y:S05]  /*0c90*/  @P1 BRA `(.L_x_5) ;  /* 0x0000002c00e81947 */ /* 0x000fea0003800000 */
[----:B---3--:R-:W1:Y:S01]  /*0ca0*/  S2R R14, SR_CgaCtaId ;  /* 0x00000000000e7919 */ /* 0x008e620000008800 */
[----:B------:R-:W-:Y:S01]  /*0cb0*/  MOV R13, 0x400 ;  /* 0x00000400000d7802 */ /* 0x000fe20000000f00 */
[----:B------:R-:W-:-:S03]  /*0cc0*/  IMAD.MOV.U32 R16, RZ, RZ, R10 ;  /* 0x000000ffff107224 */ /* 0x000fc600078e000a */
[----:B-1----:R-:W-:-:S05]  /*0cd0*/  LEA R13, R14, R13, 0x18 ;  /* 0x0000000d0e0d7211 */ /* 0x002fca00078ec0ff */
[----:B------:R-:W-:-:S04]  /*0ce0*/  IMAD R14, R10, 0xc, R13 ;  /* 0x0000000c0a0e7824 */ /* 0x000fc800078e020d */
[----:B------:R-:W-:-:S07]  /*0cf0*/  VIADD R14, R14, 0x5 ;  /* 0x000000050e0e7836 */ /* 0x000fce0000000000 */
.L_x_103:
[----:B------:R1:W2:Y:S01]  /*0d00*/  LDS.U8 R18, [R14+-0x5] ;  /* 0xfffffb000e127984 */ /* 0x0002a20000000000 */
[----:B------:R-:W-:-:S03]  /*0d10*/  UMOV UR5, 0xffffffff ;  /* 0xffffffff00057882 */ /* 0x000fc60000000000 */
[----:B---345:R-:W-:Y:S05]  /*0d20*/  BRA.DIV UR5, `(.L_x_6) ;  /* 0x0000003605907947 */ /* 0x038fea000b800000 */
[----:B------:R-:W-:Y:S01]  /*0d30*/  NOP ;  /* 0x0000000000007918 */ /* 0x000fe20000000000 */
.L_x_116:
[-C--:B--2---:R-:W-:Y:S01]  /*0d40*/  ISETP.GE.U32.AND P1, PT, R11, R18.reuse, PT ;  /* 0x000000120b00720c */ /* 0x084fe20003f26070 */
[----:B------:R-:W-:Y:S01]  /*0d50*/  IMAD.IADD R16, R9, 0x1, R16 ;  /* 0x0000000109107824 */ /* 0x000fe200078e0210 */
[----:B------:R-:W-:Y:S01]  /*0d60*/  ISETP.NE.AND P0, PT, R11, R18, PT ;  /* 0x000000120b00720c */ /* 0x000fe20003f05270 */
[----:B------:R-:W-:Y:S01]  /*0d70*/  BSSY B1, `(.L_x_7) ;  /* 0x0000039000017945 */ /* 0x000fe20003800000 */
[----:B------:R-:W-:-:S11]  /*0d80*/  IMAD.MOV.U32 R15, RZ, RZ, R11 ;  /* 0x000000ffff0f7224 */ /* 0x000fd600078e000b */
[----:B------:R2:W-:Y:S01]  /*0d90*/  @!P0 STS.U8 [R14+-0x5], R11 ;  /* 0xfffffb0b0e008388 */ /* 0x0005e20000000000 */
[----:B------:R-:W-:Y:S01]  /*0da0*/  ISETP.GE.U32.AND P0, PT, R16, 0x100, PT ;  /* 0x000001001000780c */ /* 0x000fe20003f06070 */
[----:B------:R-:W-:-:S12]  /*0db0*/  @!P1 BRA `(.L_x_8) ;  /* 0x0000000000d09947 */ /* 0x000fd80003800000 */
[----:B------:R-:W-:-:S04]  /*0dc0*/  VOTE.ANY R22, PT, PT ;  /* 0x0000000000167806 */ /* 0x000fc800038e0100 */
[----:B------:R-:W-:-:S13]  /*0dd0*/  ISETP.NE.AND P1, PT, R22, -0x1, PT ;  /* 0xffffffff1600780c */ /* 0x000fda0003f25270 */
[----:B------:R-:W-:Y:S05]  /*0de0*/  @P1 BRA `(.L_x_9) ;  /* 0x0000000000101947 */ /* 0x000fea0003800000 */
[----:B------:R-:W-:-:S03]  /*0df0*/  UMOV UR5, 0xffffffff ;  /* 0xffffffff00057882 */ /* 0x000fc60000000000 */
[----:B------:R-:W-:Y:S05]  /*0e00*/  BRA.DIV UR5, `(.L_x_10) ;  /* 0x0000003605747947 */ /* 0x000fea000b800000 */
[----:B------:R5:W3:Y:S01]  /*0e10*/  SHFL.DOWN PT, R15, R11, 0x1, 0x1f ;  /* 0x08201f000b0f7f89 */ /* 0x000ae200000e0000 */
[----:B------:R-:W-:Y:S05]  /*0e20*/  BRA `(.L_x_11) ;  /* 0x0000000000a87947 */ /* 0x000fea0003800000 */
.L_x_9:
[----:B------:R-:W3:Y:S01]  /*0e30*/  S2R R13, SR_LANEID ;  /* 0x00000000000d7919 */ /* 0x000ee20000000000 */
[----:B------:R-:W-:Y:S01]  /*0e40*/  IMAD.MOV.U32 R18, RZ, RZ, -0x1 ;  /* 0xffffffffff127424 */ /* 0x000fe200078e00ff */
[----:B------:R-:W-:-:S04]  /*0e50*/  R2UR UR5, R22 ;  /* 0x00000000160572ca */ /* 0x000fc800000e0000 */
[----:B---3--:R-:W-:-:S04]  /*0e60*/  SHF.L.U32 R17, R18, R13, RZ ;  /* 0x0000000d12117219 */ /* 0x008fc800000006ff */
[----:B------:R-:W-:-:S04]  /*0e70*/  LOP3.LUT R17, R22, R17, RZ, 0xc0, !PT ;  /* 0x0000001116117212 */ /* 0x000fc800078ec0ff */
[----:B------:R-:W-:Y:S01]  /*0e80*/  PRMT R18, R17, 0x7710, RZ ;  /* 0x0000771011127816 */ /* 0x000fe200000000ff */
[----:B------:R-:W-:Y:S08]  /*0e90*/  POPC R15, R17 ;  /* 0x00000011000f7309 */ /* 0x000ff00000000000 */
[----:B------:R-:W3:Y:S02]  /*0ea0*/  POPC R18, R18 ;  /* 0x0000001200127309 */ /* 0x000ee40000000000 */
[----:B---3--:R-:W-:-:S02]  /*0eb0*/  ISETP.LT.U32.AND P1, PT, R18, 0x2, PT ;  /* 0x000000021200780c */ /* 0x008fc40003f21070 */
[----:B------:R-:W-:-:S04]  /*0ec0*/  IADD3 R19, PT, PT, -R18, 0x2, RZ ;  /* 0x0000000212137810 */ /* 0x000fc80007ffe1ff */
[----:B------:R-:W-:-:S07]  /*0ed0*/  SEL R19, R19, 0x2, P1 ;  /* 0x0000000213137807 */ /* 0x000fce0000800000 */
[----:B------:R-:W-:-:S04]  /*0ee0*/  @P1 SHF.R.U32.HI R17, RZ, 0x10, R17 ;  /* 0x00000010ff111819 */ /* 0x000fc80000011611 */
[----:B------:R-:W-:-:S06]  /*0ef0*/  PRMT R20, R17, 0x7770, RZ ;  /* 0x0000777011147816 */ /* 0x000fcc00000000ff */
[----:B------:R-:W3:Y:S02]  /*0f00*/  POPC R20, R20 ;  /* 0x0000001400147309 */ /* 0x000ee40000000000 */
[----:B---3--:R-:W-:-:S13]  /*0f10*/  ISETP.LT.U32.AND P2, PT, R20, R19, PT ;  /* 0x000000131400720c */ /* 0x008fda0003f41070 */
[----:B------:R-:W-:Y:S01]  /*0f20*/  @P2 SHF.R.U32.HI R17, RZ, 0x8, R17 ;  /* 0x00000008ff112819 */ /* 0x000fe20000011611 */
[----:B------:R-:W-:-:S03]  /*0f30*/  @P2 IMAD.IADD R19, R19, 0x1, -R20 ;  /* 0x0000000113132824 */ /* 0x000fc600078e0a14 */
[----:B------:R-:W-:-:S04]  /*0f40*/  SGXT.U32 R21, R17, 0x4 ;  /* 0x000000041115781a */ /* 0x000fc80000000000 */
[----:B------:R-:W3:Y:S02]  /*0f50*/  POPC R18, R21 ;  /* 0x0000001500127309 */ /* 0x000ee40000000000 */
[----:B---3--:R-:W-:-:S13]  /*0f60*/  ISETP.LT.U32.AND P3, PT, R18, R19, PT ;  /* 0x000000131200720c */ /* 0x008fda0003f61070 */
[----:B------:R-:W-:Y:S01]  /*0f70*/  @P3 SHF.R.U32.HI R17, RZ, 0x4, R17 ;  /* 0x00000004ff113819 */ /* 0x000fe20000011611 */
[----:B------:R-:W-:Y:S01]  /*0f80*/  @P3 IMAD.IADD R19, R19, 0x1, -R18 ;  /* 0x0000000113133824 */ /* 0x000fe200078e0a12 */
[----:B------:R-:W-:Y:S02]  /*0f90*/  SEL R18, RZ, 0x10, !P1 ;  /* 0x00000010ff127807 */ /* 0x000fe40004800000 */
[----:B------:R-:W-:Y:S02]  /*0fa0*/  SHF.R.U32.HI R23, RZ, 0x1, R17 ;  /* 0x00000001ff177819 */ /* 0x000fe40000011611 */
[----:B------:R-:W-:Y:S01]  /*0fb0*/  SGXT.U32 R20, R17, 0x1 ;  /* 0x000000011114781a */ /* 0x000fe20000000000 */
[----:B------:R-:W-:Y:S01]  /*0fc0*/  @P2 VIADD R18, R18, 0x8 ;  /* 0x0000000812122836 */ /* 0x000fe20000000000 */
[----:B------:R-:W-:Y:S02]  /*0fd0*/  SGXT.U32 R23, R23, 0x1 ;  /* 0x000000011717781a */ /* 0x000fe40000000000 */
[----:B------:R-:W-:Y:S01]  /*0fe0*/  ISETP.LT.AND P2, PT, R15, 0x2, PT ;  /* 0x000000020f00780c */ /* 0x000fe20003f41270 */
[----:B------:R-:W-:-:S02]  /*0ff0*/  @P3 VIADD R18, R18, 0x4 ;  /* 0x0000000412123836 */ /* 0x000fc40000000000 */
[----:B------:R-:W-:-:S05]  /*1000*/  IMAD.IADD R20, R20, 0x1, R23 ;  /* 0x0000000114147824 */ /* 0x000fca00078e0217 */
[----:B------:R-:W-:-:S13]  /*1010*/  ISETP.LT.U32.AND P4, PT, R20, R19, PT ;  /* 0x000000131400720c */ /* 0x000fda0003f81070 */
[----:B------:R-:W-:Y:S01]  /*1020*/  @P4 SHF.R.U32.HI R17, RZ, 0x2, R17 ;  /* 0x00000002ff114819 */ /* 0x000fe20000011611 */
[----:B------:R-:W-:Y:S02]  /*1030*/  @P4 IMAD.IADD R19, R19, 0x1, -R20 ;  /* 0x0000000113134824 */ /* 0x000fe400078e0a14 */
[----:B------:R-:W-:Y:S01]  /*1040*/  @P4 VIADD R18, R18, 0x2 ;  /* 0x0000000212124836 */ /* 0x000fe20000000000 */
[----:B------:R-:W-:-:S04]  /*1050*/  SGXT.U32 R20, R17, 0x1 ;  /* 0x000000011114781a */ /* 0x000fc80000000000 */
[----:B------:R-:W-:-:S13]  /*1060*/  ISETP.LT.U32.AND P1, PT, R20, R19, PT ;  /* 0x000000131400720c */ /* 0x000fda0003f21070 */
[----:B------:R-:W-:-:S05]  /*1070*/  @P1 VIADD R18, R18, 0x1 ;  /* 0x0000000112121836 */ /* 0x000fca0000000000 */
[----:B------:R-:W-:-:S04]  /*1080*/  SEL R18, R18, 0xffffffff, !P2 ;  /* 0xffffffff12127807 */ /* 0x000fc80005000000 */
[----:B------:R-:W-:-:S04]  /*1090*/  ISETP.GT.U32.AND P1, PT, R18, 0x1f, PT ;  /* 0x0000001f1200780c */ /* 0x000fc80003f24070 */
[----:B------:R-:W-:Y:S01]  /*10a0*/  SEL R15, R13, R18, P1 ;  /* 0x000000120d0f7207 */ /* 0x000fe20000800000 */
[----:B------:R-:W-:Y:S08]  /*10b0*/  BRA.DIV UR5, `(.L_x_12) ;  /* 0x0000003205f07947 */ /* 0x000ff0000b800000 */
[----:B------:R3:W4:Y:S02]  /*10c0*/  SHFL.IDX PT, R15, R11, R15, 0x1f ;  /* 0x00001f0f0b0f7589 */ /* 0x00072400000e0000 */
.L_x_11:
[----:B------:R-:W-:-:S13]  /*10d0*/  R2UR UR5, R22 ;  /* 0x00000000160572ca */ /* 0x000fda00000e0000 */
[----:B------:R-:W-:Y:S05]  /*10e0*/  BRA.DIV UR5, `(.L_x_13) ;  /* 0x0000003605087947 */ /* 0x000fea000b800000 */
[----:B------:R-:W-:Y:S01]  /*10f0*/  NOP ;  /* 0x0000000000007918 */ /* 0x000fe20000000000 */
.L_x_8:
[----:B------:R-:W-:Y:S05]  /*1100*/  BSYNC B1 ;  /* 0x0000000000017941 */ /* 0x000fea0003800000 */
.L_x_7:
[----:B------:R0:W0:Y:S01]  /*1110*/  LDS.U8 R18, [R14+-0x4] ;  /* 0xfffffc000e127984 */ /* 0x0000220000000000 */
[----:B------:R-:W-:-:S03]  /*1120*/  UMOV UR5, 0xffffffff ;  /* 0xffffffff00057882 */ /* 0x000fc60000000000 */
[----:B------:R-:W-:Y:S05]  /*1130*/  BRA.DIV UR5, `(.L_x_14) ;  /* 0x0000003605107947 */ /* 0x000fea000b800000 */
[----:B------:R-:W-:Y:S01]  /*1140*/  NOP ;  /* 0x0000000000007918 */ /* 0x000fe20000000000 */
.L_x_125:
[----:B0-----:R-:W-:Y:S01]  /*1150*/  ISETP.NE.AND P1, PT, R11, R18, PT ;  /* 0x000000120b00720c */ /* 0x001fe20003f25270 */
[----:B------:R-:W-:-:S12]  /*1160*/  BSSY B1, `(.L_x_15) ;  /* 0x0000038000017945 */ /* 0x000fd80003800000 */
[----:B---34-:R0:W-:Y:S01]  /*1170*/  @!P1 STS.U8 [R14+-0x4], R15 ;  /* 0xfffffc0f0e009388 */ /* 0x0181e20000000000 */
[----:B------:R-:W-:-:S13]  /*1180*/  ISETP.GE.U32.AND P1, PT, R11, R18, PT ;  /* 0x000000120b00720c */ /* 0x000fda0003f26070 */
[----:B------:R-:W-:Y:S05]  /*1190*/  @!P1 BRA `(.L_x_16) ;  /* 0x0000000000d09947 */ /* 0x000fea0003800000 */
[----:B------:R-:W-:-:S04]  /*11a0*/  VOTE.ANY R22, PT, PT ;  /* 0x0000000000167806 */ /* 0x000fc800038e0100 */
[----:B------:R-:W-:-:S13]  /*11b0*/  ISETP.NE.AND P1, PT, R22, -0x1, PT ;  /* 0xffffffff1600780c */ /* 0x000fda0003f25270 */
[----:B------:R-:W-:Y:S05]  /*11c0*/  @!P1 BRA `(.L_x_17) ;  /* 0x0000000000ac9947 */ /* 0x000fea0003800000 */
        /* <DEDUP_REMOVED lines=17> */
[----:B------:R-:W-:-:S06]  /*12e0*/  SGXT.U32 R23, R17, 0x4 ;  /* 0x000000041117781a */ /* 0x000fcc0000000000 */
[----:B------:R-:W3:Y:S02]  /*12f0*/  POPC R23, R23 ;  /* 0x0000001700177309 */ /* 0x000ee40000000000 */
[----:B---3--:R-:W-:-:S13]  /*1300*/  ISETP.LT.U32.AND P3, PT, R23, R20, PT ;  /* 0x000000141700720c */ /* 0x008fda0003f61070 */
[----:B------:R-:W-:Y:S01]  /*1310*/  @P3 SHF.R.U32.HI R17, RZ, 0x4, R17 ;  /* 0x00000004ff113819 */ /* 0x000fe20000011611 */
[----:B------:R-:W-:-:S03]  /*1320*/  @P3 IMAD.IADD R20, R20, 0x1, -R23 ;  /* 0x0000000114143824 */ /* 0x000fc600078e0a17 */
[----:B------:R-:W-:Y:S02]  /*1330*/  SHF.R.U32.HI R24, RZ, 0x1, R17 ;  /* 0x00000001ff187819 */ /* 0x000fe40000011611 */
[----:B------:R-:W-:Y:S02]  /*1340*/  SGXT.U32 R19, R17, 0x1 ;  /* 0x000000011113781a */ /* 0x000fe40000000000 */
[----:B------:R-:W-:-:S05]  /*1350*/  SGXT.U32 R24, R24, 0x1 ;  /* 0x000000011818781a */ /* 0x000fca0000000000 */
[----:B------:R-:W-:-:S05]  /*1360*/  IMAD.IADD R19, R19, 0x1, R24 ;  /* 0x0000000113137824 */ /* 0x000fca00078e0218 */
[----:B------:R-:W-:-:S13]  /*1370*/  ISETP.LT.U32.AND P4, PT, R19, R20, PT ;  /* 0x000000141300720c */ /* 0x000fda0003f81070 */
[----:B------:R-:W-:Y:S01]  /*1380*/  @P4 SHF.R.U32.HI R17, RZ, 0x2, R17 ;  /* 0x00000002ff114819 */ /* 0x000fe20000011611 */
[----:B------:R-:W-:-:S03]  /*1390*/  @P4 IMAD.IADD R20, R20, 0x1, -R19 ;  /* 0x0000000114144824 */ /* 0x000fc600078e0a13 */
[----:B------:R-:W-:Y:S02]  /*13a0*/  SGXT.U32 R19, R17, 0x1 ;  /* 0x000000011113781a */ /* 0x000fe40000000000 */
[----:B------:R-:W-:Y:S02]  /*13b0*/  SEL R17, RZ, 0x10, !P1 ;  /* 0x00000010ff117807 */ /* 0x000fe40004800000 */
[----:B------:R-:W-:-:S03]  /*13c0*/  ISETP.LT.U32.AND P1, PT, R19, R20, PT ;  /* 0x000000141300720c */ /* 0x000fc60003f21070 */
[----:B------:R-:W-:Y:S01]  /*13d0*/  @P2 VIADD R17, R17, 0x8 ;  /* 0x0000000811112836 */ /* 0x000fe20000000000 */
[----:B------:R-:W-:-:S03]  /*13e0*/  ISETP.LT.AND P2, PT, R18, 0x2, PT ;  /* 0x000000021200780c */ /* 0x000fc60003f41270 */
[----:B------:R-:W-:-:S04]  /*13f0*/  @P3 VIADD R17, R17, 0x4 ;  /* 0x0000000411113836 */ /* 0x000fc80000000000 */
[----:B------:R-:W-:-:S04]  /*1400*/  @P4 VIADD R17, R17, 0x2 ;  /* 0x0000000211114836 */ /* 0x000fc80000000000 */
[----:B------:R-:W-:-:S05]  /*1410*/  @P1 VIADD R17, R17, 0x1 ;  /* 0x0000000111111836 */ /* 0x000fca0000000000 */
[----:B------:R-:W-:-:S04]  /*1420*/  SEL R18, R17, 0xffffffff, !P2 ;  /* 0xffffffff11127807 */ /* 0x000fc80005000000 */
[----:B------:R-:W-:-:S04]  /*1430*/  ISETP.GT.U32.AND P1, PT, R18, 0x1f, PT ;  /* 0x0000001f1200780c */ /* 0x000fc80003f24070 */
[----:B------:R-:W-:Y:S01]  /*1440*/  SEL R13, R13, R18, P1 ;  /* 0x000000120d0d7207 */ /* 0x000fe20000800000 */
[----:B------:R-:W-:Y:S08]  /*1450*/  BRA.DIV UR5, `(.L_x_18) ;  /* 0x0000003205647947 */ /* 0x000ff0000b800000 */
[----:B0-----:R0:W3:Y:S01]  /*1460*/  SHFL.IDX PT, R15, R15, R13, 0x1f ;  /* 0x00001f0d0f0f7589 */ /* 0x0010e200000e0000 */
[----:B------:R-:W-:Y:S05]  /*1470*/  BRA `(.L_x_19) ;  /* 0x00000000000c7947 */ /* 0x000fea0003800000 */
.L_x_17:
[----:B------:R-:W-:-:S03]  /*1480*/  UMOV UR5, 0xffffffff ;  /* 0xffffffff00057882 */ /* 0x000fc60000000000 */
[----:B------:R-:W-:Y:S05]  /*1490*/  BRA.DIV UR5, `(.L_x_20) ;  /* 0x00000032057c7947 */ /* 0x000fea000b800000 */
[----:B0-----:R-:W4:Y:S02]  /*14a0*/  SHFL.DOWN PT, R15, R15, 0x1, 0x1f ;  /* 0x08201f000f0f7f89 */ /* 0x001f2400000e0000 */
.L_x_19:
[----:B------:R-:W-:-:S13]  /*14b0*/  R2UR UR5, R22 ;  /* 0x00000000160572ca */ /* 0x000fda00000e0000 */
[----:B------:R-:W-:Y:S05]  /*14c0*/  BRA.DIV UR5, `(.L_x_21) ;  /* 0x0000003205987947 */ /* 0x000fea000b800000 */
[----:B------:R-:W-:Y:S01]  /*14d0*/  NOP ;  /* 0x0000000000007918 */ /* 0x000fe20000000000 */
.L_x_16:
[----:B------:R-:W-:Y:S05]  /*14e0*/  BSYNC B1 ;  /* 0x0000000000017941 */ /* 0x000fea0003800000 */
.L_x_15:
[----:B------:R0:W0:Y:S01]  /*14f0*/  LDS.U8 R18, [R14+-0x3] ;  /* 0xfffffd000e127984 */ /* 0x0000220000000000 */
[----:B------:R-:W-:-:S03]  /*1500*/  UMOV UR5, 0xffffffff ;  /* 0xffffffff00057882 */ /* 0x000fc60000000000 */
[----:B------:R-:W-:Y:S05]  /*1510*/  BRA.DIV UR5, `(.L_x_22) ;  /* 0x0000003205a07947 */ /* 0x000fea000b800000 */
[----:B------:R-:W-:Y:S01]  /*1520*/  NOP ;  /* 0x0000000000007918 */ /* 0x000fe20000000000 */
.L_x_134:
        /* <DEDUP_REMOVED lines=49> */
[----:B0-----:R3:W4:Y:S01]  /*1840*/  SHFL.IDX PT, R15, R15, R13, 0x1f ;  /* 0x00001f0d0f0f7589 */ /* 0x00172200000e0000 */
[----:B------:R-:W-:Y:S05]  /*1850*/  BRA `(.L_x_27) ;  /* 0x00000000000c7947 */ /* 0x000fea0003800000 */
.L_x_25:
[----:B------:R-:W-:-:S03]  /*1860*/  UMOV UR5, 0xffffffff ;  /* 0xffffffff00057882 */ /* 0x000fc60000000000 */
[----:B------:R-:W-:Y:S05]  /*1870*/  BRA.DIV UR5, `(.L_x_28) ;  /* 0x00000032050c7947 */ /* 0x000fea000b800000 */
[----:B0-----:R-:W0:Y:S02]  /*1880*/  SHFL.DOWN PT, R15, R15, 0x1, 0x1f ;  /* 0x08201f000f0f7f89 */ /* 0x001e2400000e0000 */
.L_x_27:
[----:B------:R-:W-:-:S13]  /*1890*/  R2UR UR5, R22 ;  /* 0x00000000160572ca */ /* 0x000fda00000e0000 */
[----:B------:R-:W-:Y:S05]  /*18a0*/  BRA.DIV UR5, `(.L_x_29) ;  /* 0x0000003205287947 */ /* 0x000fea000b800000 */
[----:B------:R-:W-:Y:S01]  /*18b0*/  NOP ;  /* 0x0000000000007918 */ /* 0x000fe20000000000 */
.L_x_24:
[----:B------:R-:W-:Y:S05]  /*18c0*/  BSYNC B1 ;  /* 0x0000000000017941 */ /* 0x000fea0003800000 */
.L_x_23:
[----:B------:R0:W0:Y:S01]  /*18d0*/  LDS.U8 R18, [R14+-0x2] ;  /* 0xfffffe000e127984 */ /* 0x0000220000000000 */
[----:B------:R-:W-:-:S03]  /*18e0*/  UMOV UR5, 0xffffffff ;  /* 0xffffffff00057882 */ /* 0x000fc60000000000 */
[----:B------:R-:W-:Y:S05]  /*18f0*/  BRA.DIV UR5, `(.L_x_30) ;  /* 0x0000003205307947 */ /* 0x000fea000b800000 */
[----:B------:R-:W-:Y:S01]  /*1900*/  NOP ;  /* 0x0000000000007918 */ /* 0x000fe20000000000 */
.L_x_143:
[----:B0-----:R-:W-:Y:S01]  /*1910*/  ISETP.NE.AND P1, PT, R11, R18, PT ;  /* 0x000000120b00720c */ /* 0x001fe20003f25270 */
[----:B------:R-:W-:-:S12]  /*1920*/  BSSY B1, `(.L_x_31) ;  /* 0x0000038000017945 */ /* 0x000fd80003800000 */
[----:B----4-:R0:W-:Y:S01]  /*1930*/  @!P1 STS.U8 [R14+-0x2], R15 ;  /* 0xfffffe0f0e009388 */ /* 0x0101e20000000000 */
[----:B------:R-:W-:-:S13]  /*1940*/  ISETP.GE.U32.AND P1, PT, R11, R18, PT ;  /* 0x000000120b00720c */ /* 0x000fda0003f26070 */
[----:B------:R-:W-:Y:S05]  /*1950*/  @!P1 BRA `(.L_x_32) ;  /* 0x0000000000d09947 */ /* 0x000fea0003800000 */
[----:B------:R-:W-:-:S04]  /*1960*/  VOTE.ANY R22, PT, PT ;  /* 0x0000000000167806 */ /* 0x000fc800038e0100 */
[----:B------:R-:W-:-:S13]  /*1970*/  ISETP.NE.AND P1, PT, R22, -0x1, PT ;  /* 0xffffffff1600780c */ /* 0x000fda0003f25270 */
[----:B------:R-:W-:Y:S05]  /*1980*/  @!P1 BRA `(.L_x_33) ;  /* 0x0000000000ac9947 */ /* 0x000fea0003800000 */
[----:B---3--:R-:W3:Y:S01]  /*1990*/  S2R R13, SR_LANEID ;  /* 0x00000000000d7919 */ /* 0x008ee20000000000 */
        /* <DEDUP_REMOVED lines=40> */
[----:B0-----:R4:W0:Y:S01]  /*1c20*/  SHFL.IDX PT, R15, R15, R13, 0x1f ;  /* 0x00001f0d0f0f7589 */ /* 0x00182200000e0000 */
[----:B------:R-:W-:Y:S05]  /*1c30*/  BRA `(.L_x_35) ;  /* 0x00000000000c7947 */ /* 0x000fea0003800000 */
.L_x_33:
[----:B------:R-:W-:-:S03]  /*1c40*/  UMOV UR5, 0xffffffff ;  /* 0xffffffff00057882 */ /* 0x000fc60000000000 */
[----:B------:R-:W-:Y:S05]  /*1c50*/  BRA.DIV UR5, `(.L_x_36) ;  /* 0x0000002e059c7947 */ /* 0x000fea000b800000 */
[----:B0-----:R-:W0:Y:S02]  /*1c60*/  SHFL.DOWN PT, R15, R15, 0x1, 0x1f ;  /* 0x08201f000f0f7f89 */ /* 0x001e2400000e0000 */
.L_x_35:
[----:B------:R-:W-:-:S13]  /*1c70*/  R2UR UR5, R22 ;  /* 0x00000000160572ca */ /* 0x000fda00000e0000 */
[----:B------:R-:W-:Y:S05]  /*1c80*/  BRA.DIV UR5, `(.L_x_37) ;  /* 0x0000002e05b87947 */ /* 0x000fea000b800000 */
[----:B------:R-:W-:Y:S01]  /*1c90*/  NOP ;  /* 0x0000000000007918 */ /* 0x000fe20000000000 */
.L_x_32:
[----:B------:R-:W-:Y:S05]  /*1ca0*/  BSYNC B1 ;  /* 0x0000000000017941 */ /* 0x000fea0003800000 */
.L_x_31:
[----:B------:R0:W0:Y:S01]  /*1cb0*/  LDS.U8 R18, [R14+-0x1] ;  /* 0xffffff000e127984 */ /* 0x0000220000000000 */
[----:B------:R-:W-:-:S03]  /*1cc0*/  UMOV UR5, 0xffffffff ;  /* 0xffffffff00057882 */ /* 0x000fc60000000000 */
[----:B------:R-:W-:Y:S05]  /*1cd0*/  BRA.DIV UR5, `(.L_x_38) ;  /* 0x0000002e05c07947 */ /* 0x000fea000b800000 */
[----:B------:R-:W-:Y:S01]  /*1ce0*/  NOP ;  /* 0x0000000000007918 */ /* 0x000fe20000000000 */
.L_x_152:
[----:B0-----:R-:W-:Y:S01]  /*1cf0*/  ISETP.NE.AND P1, PT, R11, R18, PT ;  /* 0x000000120b00720c */ /* 0x001fe20003f25270 */
[----:B------:R-:W-:-:S12]  /*1d00*/  BSSY B1, `(.L_x_39) ;  /* 0x0000038000017945 */ /* 0x000fd80003800000 */
[----:B------:R0:W-:Y:S01]  /*1d10*/  @!P1 STS.U8 [R14+-0x1], R15 ;  /* 0xffffff0f0e009388 */ /* 0x0001e20000000000 */
[----:B------:R-:W-:-:S13]  /*1d20*/  ISETP.GE.U32.AND P1, PT, R11, R18, PT ;  /* 0x000000120b00720c */ /* 0x000fda0003f26070 */
[----:B------:R-:W-:Y:S05]  /*1d30*/  @!P1 BRA `(.L_x_40) ;  /* 0x0000000000d09947 */ /* 0x000fea0003800000 */
[----:B------:R-:W-:-:S04]  /*1d40*/  VOTE.ANY R22, PT, PT ;  /* 0x0000000000167806 */ /* 0x000fc800038e0100 */
[----:B------:R-:W-:-:S13]  /*1d50*/  ISETP.NE.AND P1, PT, R22, -0x1, PT ;  /* 0xffffffff1600780c */ /* 0x000fda0003f25270 */
[----:B------:R-:W-:Y:S05]  /*1d60*/  @!P1 BRA `(.L_x_41) ;  /* 0x0000000000ac9947 */ /* 0x000fea0003800000 */
[----:B---34-:R-:W3:Y:S01]  /*1d70*/  S2R R13, SR_LANEID ;  /* 0x00000000000d7919 */ /* 0x018ee20000000000 */
        /* <DEDUP_REMOVED lines=42> */
.L_x_41:
[----:B------:R-:W-:-:S03]  /*2020*/  UMOV UR5, 0xffffffff ;  /* 0xffffffff00057882 */ /* 0x000fc60000000000 */
[----:B------:R-:W-:Y:S05]  /*2030*/  BRA.DIV UR5, `(.L_x_44) ;  /* 0x0000002e052c7947 */ /* 0x000fea000b800000 */
[----:B0-----:R-:W0:Y:S02]  /*2040*/  SHFL.DOWN PT, R15, R15, 0x1, 0x1f ;  /* 0x08201f000f0f7f89 */ /* 0x001e2400000e0000 */
.L_x_43:
[----:B------:R-:W-:-:S13]  /*2050*/  R2UR UR5, R22 ;  /* 0x00000000160572ca */ /* 0x000fda00000e0000 */
[----:B------:R-:W-:Y:S05]  /*2060*/  BRA.DIV UR5, `(.L_x_45) ;  /* 0x0000002e05487947 */ /* 0x000fea000b800000 */
[----:B------:R-:W-:Y:S01]  /*2070*/  NOP ;  /* 0x0000000000007918 */ /* 0x000fe20000000000 */
.L_x_40:
[----:B------:R-:W-:Y:S05]  /*2080*/  BSYNC B1 ;  /* 0x0000000000017941 */ /* 0x000fea0003800000 */
.L_x_39:
[----:B------:R0:W0:Y:S01]  /*2090*/  LDS.U8 R18, [R14] ;  /* 0x000000000e127984 */ /* 0x0000220000000000 */
[----:B------:R-:W-:-:S03]  /*20a0*/  UMOV UR5, 0xffffffff ;  /* 0xffffffff00057882 */ /* 0x000fc60000000000 */
[----:B------:R-:W-:Y:S05]  /*20b0*/  BRA.DIV UR5, `(.L_x_46) ;  /* 0x0000002e05507947 */ /* 0x000fea000b800000 */
[----:B------:R-:W-:Y:S01]  /*20c0*/  NOP ;  /* 0x0000000000007918 */ /* 0x000fe20000000000 */
.L_x_161:
[----:B0-----:R-:W-:Y:S01]  /*20d0*/  ISETP.NE.AND P1, PT, R11, R18, PT ;  /* 0x000000120b00720c */ /* 0x001fe20003f25270 */
[----:B------:R-:W-:-:S12]  /*20e0*/  BSSY B1, `(.L_x_47) ;  /* 0x0000038000017945 */ /* 0x000fd80003800000 */
[----:B---3--:R0:W-:Y:S01]  /*20f0*/  @!P1 STS.U8 [R14], R15 ;  /* 0x0000000f0e009388 */ /* 0x0081e20000000000 */
[----:B------:R-:W-:-:S13]  /*2100*/  ISETP.GE.U32.AND P1, PT, R11, R18, PT ;  /* 0x000000120b00720c */ /* 0x000fda0003f26070 */
[----:B------:R-:W-:Y:S05]  /*2110*/  @!P1 BRA `(.L_x_48) ;  /* 0x0000000000d09947 */ /* 0x000fea0003800000 */
[----:B------:R-:W-:-:S04]  /*2120*/  VOTE.ANY R22, PT, PT ;  /* 0x0000000000167806 */ /* 0x000fc800038e0100 */
[----:B------:R-:W-:-:S13]  /*2130*/  ISETP.NE.AND P1, PT, R22, -0x1, PT ;  /* 0xffffffff1600780c */ /* 0x000fda0003f25270 */
[----:B------:R-:W-:Y:S05]  /*2140*/  @!P1 BRA `(.L_x_49) ;  /* 0x0000000000ac9947 */ /* 0x000fea0003800000 */
[----:B----4-:R-:W3:Y:S01]  /*2150*/  S2R R13, SR_LANEID ;  /* 0x00000000000d7919 */ /* 0x010ee20000000000 */
        /* <DEDUP_REMOVED lines=42> */
.L_x_49:
[----:B------:R-:W-:-:S03]  /*2400*/  UMOV UR5, 0xffffffff ;  /* 0xffffffff00057882 */ /* 0x000fc60000000000 */
[----:B------:R-:W-:Y:S05]  /*2410*/  BRA.DIV UR5, `(.L_x_52) ;  /* 0x0000002a05bc7947 */ /* 0x000fea000b800000 */
[----:B0-----:R-:W0:Y:S02]  /*2420*/  SHFL.DOWN PT, R15, R15, 0x1, 0x1f ;  /* 0x08201f000f0f7f89 */ /* 0x001e2400000e0000 */
.L_x_51:
[----:B------:R-:W-:-:S13]  /*2430*/  R2UR UR5, R22 ;  /* 0x00000000160572ca */ /* 0x000fda00000e0000 */
[----:B------:R-:W-:Y:S05]  /*2440*/  BRA.DIV UR5, `(.L_x_53) ;  /* 0x0000002a05d87947 */ /* 0x000fea000b800000 */
[----:B------:R-:W-:Y:S01]  /*2450*/  NOP ;  /* 0x0000000000007918 */ /* 0x000fe20000000000 */
.L_x_48:
[----:B------:R-:W-:Y:S05]  /*2460*/  BSYNC B1 ;  /* 0x0000000000017941 */ /* 0x000fea0003800000 */
.L_x_47:
[----:B------:R0:W0:Y:S01]  /*2470*/  LDS.U8 R18, [R14+0x1] ;  /* 0x000001000e127984 */ /* 0x0000220000000000 */
[----:B------:R-:W-:-:S03]  /*2480*/  UMOV UR5, 0xffffffff ;  /* 0xffffffff00057882 */ /* 0x000fc60000000000 */
[----:B------:R-:W-:Y:S05]  /*2490*/  BRA.DIV UR5, `(.L_x_54) ;  /* 0x0000002a05e07947 */ /* 0x000fea000b800000 */
[----:B------:R-:W-:Y:S01]  /*24a0*/  NOP ;  /* 0x0000000000007918 */ /* 0x000fe20000000000 */
.L_x_170:
[----:B0-----:R-:W-:Y:S01]  /*24b0*/  ISETP.NE.AND P1, PT, R11, R18, PT ;  /* 0x000000120b00720c */ /* 0x001fe20003f25270 */
[----:B------:R-:W-:-:S12]  /*24c0*/  BSSY B1, `(.L_x_55) ;  /* 0x0000038000017945 */ /* 0x000fd80003800000 */
[----:B------:R0:W-:Y:S01]  /*24d0*/  @!P1 STS.U8 [R14+0x1], R15 ;  /* 0x0000010f0e009388 */ /* 0x0001e20000000000 */
        /* <DEDUP_REMOVED lines=48> */
.L_x_57:
[----:B------:R-:W-:-:S03]  /*27e0*/  UMOV UR5, 0xffffffff ;  /* 0xffffffff00057882 */ /* 0x000fc60000000000 */
[----:B------:R-:W-:Y:S05]  /*27f0*/  BRA.DIV UR5, `(.L_x_60) ;  /* 0x0000002a054c7947 */ /* 0x000fea000b800000 */
[----:B0-----:R-:W0:Y:S02]  /*2800*/  SHFL.DOWN PT, R15, R15, 0x1, 0x1f ;  /* 0x08201f000f0f7f89 */ /* 0x001e2400000e0000 */
.L_x_59:
[----:B------:R-:W-:-:S13]  /*2810*/  R2UR UR5, R22 ;  /* 0x00000000160572ca */ /* 0x000fda00000e0000 */
[----:B------:R-:W-:Y:S05]  /*2820*/  BRA.DIV UR5, `(.L_x_61) ;  /* 0x0000002a05687947 */ /* 0x000fea000b800000 */
[----:B------:R-:W-:Y:S01]  /*2830*/  NOP ;  /* 0x0000000000007918 */ /* 0x000fe20000000000 */
.L_x_56:
[----:B------:R-:W-:Y:S05]  /*2840*/  BSYNC B1 ;  /* 0x0000000000017941 */ /* 0x000fea0003800000 */
.L_x_55:
[----:B------:R0:W0:Y:S01]  /*2850*/  LDS.U8 R18, [R14+0x2] ;  /* 0x000002000e127984 */ /* 0x0000220000000000 */
[----:B------:R-:W-:-:S03]  /*2860*/  UMOV UR5, 0xffffffff ;  /* 0xffffffff00057882 */ /* 0x000fc60000000000 */
[----:B------:R-:W-:Y:S05]  /*2870*/  BRA.DIV UR5, `(.L_x_62) ;  /* 0x0000002a05707947 */ /* 0x000fea000b800000 */
[----:B------:R-:W-:Y:S01]  /*2880*/  NOP ;  /* 0x0000000000007918 */ /* 0x000fe20000000000 */
.L_x_179:
[----:B0-----:R-:W-:Y:S01]  /*2890*/  ISETP.NE.AND P1, PT, R11, R18, PT ;  /* 0x000000120b00720c */ /* 0x001fe20003f25270 */
[----:B------:R-:W-:-:S12]  /*28a0*/  BSSY B1, `(.L_x_63) ;  /* 0x0000038000017945 */ /* 0x000fd80003800000 */
[----:B---3--:R0:W-:Y:S01]  /*28b0*/  @!P1 STS.U8 [R14+0x2], R15 ;  /* 0x0000020f0e009388 */ /* 0x0081e20000000000 */
        /* <DEDUP_REMOVED lines=48> */
.L_x_65:
[----:B------:R-:W-:-:S03]  /*2bc0*/  UMOV UR5, 0xffffffff ;  /* 0xffffffff00057882 */ /* 0x000fc60000000000 */
[----:B------:R-:W-:Y:S05]  /*2bd0*/  BRA.DIV UR5, `(.L_x_68) ;  /* 0x0000002605dc7947 */ /* 0x000fea000b800000 */
[----:B0-----:R-:W0:Y:S02]  /*2be0*/  SHFL.DOWN PT, R15, R15, 0x1, 0x1f ;  /* 0x08201f000f0f7f89 */ /* 0x001e2400000e0000 */
.L_x_67:
[----:B------:R-:W-:-:S13]  /*2bf0*/  R2UR UR5, R22 ;  /* 0x00000000160572ca */ /* 0x000fda00000e0000 */
[----:B------:R-:W-:Y:S05]  /*2c00*/  BRA.DIV UR5, `(.L_x_69) ;  /* 0x0000002605f87947 */ /* 0x000fea000b800000 */
[----:B------:R-:W-:Y:S01]  /*2c10*/  NOP ;  /* 0x0000000000007918 */ /* 0x000fe20000000000 */
.L_x_64:
[----:B------:R-:W-:Y:S05]  /*2c20*/  BSYNC B1 ;  /* 0x0000000000017941 */ /* 0x000fea0003800000 */
.L_x_63:
[----:B------:R0:W0:Y:S01]  /*2c30*/  LDS.U8 R18, [R14+0x3] ;  /* 0x000003000e127984 */ /* 0x0000220000000000 */
[----:B------:R-:W-:-:S03]  /*2c40*/  UMOV UR5, 0xffffffff ;  /* 0xffffffff00057882 */ /* 0x000fc60000000000 */
[----:B------:R-:W-:Y:S05]  /*2c50*/  BRA.DIV UR5, `(.L_x_70) ;  /* 0x0000002a05007947 */ /* 0x000fea000b800000 */
[----:B------:R-:W-:Y:S01]  /*2c60*/  NOP ;  /* 0x0000000000007918 */ /* 0x000fe20000000000 */
.L_x_188:
        /* <DEDUP_REMOVED lines=51> */
.L_x_73:
[----:B------:R-:W-:-:S03]  /*2fa0*/  UMOV UR5, 0xffffffff ;  /* 0xffffffff00057882 */ /* 0x000fc60000000000 */
[----:B------:R-:W-:Y:S05]  /*2fb0*/  BRA.DIV UR5, `(.L_x_76) ;  /* 0x00000026056c7947 */ /* 0x000fea000b800000 */
[----:B0-----:R-:W0:Y:S02]  /*2fc0*/  SHFL.DOWN PT, R15, R15, 0x1, 0x1f ;  /* 0x08201f000f0f7f89 */ /* 0x001e2400000e0000 */
.L_x_75:
[----:B------:R-:W-:-:S13]  /*2fd0*/  R2UR UR5, R22 ;  /* 0x00000000160572ca */ /* 0x000fda00000e0000 */
[----:B------:R-:W-:Y:S05]  /*2fe0*/  BRA.DIV UR5, `(.L_x_77) ;  /* 0x0000002605887947 */ /* 0x000fea000b800000 */
[----:B------:R-:W-:Y:S01]  /*2ff0*/  NOP ;  /* 0x0000000000007918 */ /* 0x000fe20000000000 */
.L_x_72:
[----:B------:R-:W-:Y:S05]  /*3000*/  BSYNC B1 ;  /* 0x0000000000017941 */ /* 0x000fea0003800000 */
.L_x_71:
[----:B------:R0:W0:Y:S01]  /*3010*/  LDS.U8 R18, [R14+0x4] ;  /* 0x000004000e127984 */ /* 0x0000220000000000 */
[----:B------:R-:W-:-:S03]  /*3020*/  UMOV UR5, 0xffffffff ;  /* 0xffffffff00057882 */ /* 0x000fc60000000000 */
[----:B------:R-:W-:Y:S05]  /*3030*/  BRA.DIV UR5, `(.L_x_78) ;  /* 0x0000002605907947 */ /* 0x000fea000b800000 */
[----:B------:R-:W-:Y:S01]  /*3040*/  NOP ;  /* 0x0000000000007918 */ /* 0x000fe20000000000 */
.L_x_197:
        /* <DEDUP_REMOVED lines=51> */
.L_x_81:
[----:B------:R-:W-:-:S03]  /*3380*/  UMOV UR5, 0xffffffff ;  /* 0xffffffff00057882 */ /* 0x000fc60000000000 */
[----:B------:R-:W-:Y:S05]  /*3390*/  BRA.DIV UR5, `(.L_x_84) ;  /* 0x0000002205fc7947 */ /* 0x000fea000b800000 */
[----:B0-----:R-:W0:Y:S02]  /*33a0*/  SHFL.DOWN PT, R15, R15, 0x1, 0x1f ;  /* 0x08201f000f0f7f89 */ /* 0x001e2400000e0000 */
.L_x_83:
[----:B------:R-:W-:-:S13]  /*33b0*/  R2UR UR5, R22 ;  /* 0x00000000160572ca */ /* 0x000fda00000e0000 */
[----:B------:R-:W-:Y:S05]  /*33c0*/  BRA.DIV UR5, `(.L_x_85) ;  /* 0x0000002605187947 */ /* 0x000fea000b800000 */
[----:B------:R-:W-:Y:S01]  /*33d0*/  NOP ;  /* 0x0000000000007918 */ /* 0x000fe20000000000 */
.L_x_80:
[----:B------:R-:W-:Y:S05]  /*33e0*/  BSYNC B1 ;  /* 0x0000000000017941 */ /* 0x000fea0003800000 */
.L_x_79:
[----:B------:R0:W0:Y:S01]  /*33f0*/  LDS.U8 R18, [R14+0x5] ;  /* 0x000005000e127984 */ /* 0x0000220000000000 */
[----:B------:R-:W-:-:S03]  /*3400*/  UMOV UR5, 0xffffffff ;  /* 0xffffffff00057882 */ /* 0x000fc60000000000 */
[----:B------:R-:W-:Y:S05]  /*3410*/  BRA.DIV UR5, `(.L_x_86) ;  /* 0x0000002605207947 */ /* 0x000fea000b800000 */
[----:B------:R-:W-:Y:S01]  /*3420*/  NOP ;  /* 0x0000000000007918 */ /* 0x000fe20000000000 */
.L_x_206:
        /* <DEDUP_REMOVED lines=51> */
.L_x_89:
[----:B------:R-:W-:-:S03]  /*3760*/  UMOV UR5, 0xffffffff ;  /* 0xffffffff00057882 */ /* 0x000fc60000000000 */
[----:B------:R-:W-:Y:S05]  /*3770*/  BRA.DIV UR5, `(.L_x_92) ;  /* 0x00000022058c7947 */ /* 0x000fea000b800000 */
[----:B0-----:R-:W0:Y:S02]  /*3780*/  SHFL.DOWN PT, R15, R15, 0x1, 0x1f ;  /* 0x08201f000f0f7f89 */ /* 0x001e2400000e0000 */
.L_x_91:
[----:B------:R-:W-:-:S13]  /*3790*/  R2UR UR5, R22 ;  /* 0x00000000160572ca */ /* 0x000fda00000e0000 */
[----:B------:R-:W-:Y:S05]  /*37a0*/  BRA.DIV UR5, `(.L_x_93) ;  /* 0x0000002205a87947 */ /* 0x000fea000b800000 */
[----:B------:R-:W-:Y:S01]  /*37b0*/  NOP ;  /* 0x0000000000007918 */ /* 0x000fe20000000000 */
.L_x_88:
[----:B------:R-:W-:Y:S05]  /*37c0*/  BSYNC B1 ;  /* 0x0000000000017941 */ /* 0x000fea0003800000 */
.L_x_87:
[----:B------:R0:W0:Y:S01]  /*37d0*/  LDS.U8 R18, [R14+0x6] ;  /* 0x000006000e127984 */ /* 0x0000220000000000 */
[----:B------:R-:W-:-:S03]  /*37e0*/  UMOV UR5, 0xffffffff ;  /* 0xffffffff00057882 */ /* 0x000fc60000000000 */
[----:B------:R-:W-:Y:S05]  /*37f0*/  BRA.DIV UR5, `(.L_x_94) ;  /* 0x0000002205b07947 */ /* 0x000fea000b800000 */
[----:B------:R-:W-:Y:S01]  /*3800*/  NOP ;  /* 0x0000000000007918 */ /* 0x000fe20000000000 */
.L_x_215:
        /* <DEDUP_REMOVED lines=48> */
[----:B------:R-:W-:Y:S08]  /*3b10*/  BRA.CONV UR5, `(.L_x_98) ;  /* 0x0000000305307947 */ /* 0x000ff0000b800000 */
[----:B------:R-:W-:Y:S01]  /*3b20*/  IMAD.MOV.U32 R20, RZ, RZ, R15 ;  /* 0x000000ffff147224 */ /* 0x000fe200078e000f */
[----:B------:R-:W-:Y:S01]  /*3b30*/  BSSY B2, `(.L_x_99) ;  /* 0x0000007000027945 */ /* 0x000fe20003800000 */
[----:B0-----:R-:W-:Y:S02]  /*3b40*/  IMAD.MOV.U32 R15, RZ, RZ, R13 ;  /* 0x000000ffff0f7224 */ /* 0x001fe400078e000d */
[----:B------:R-:W-:Y:S02]  /*3b50*/  IMAD.MOV.U32 R18, RZ, RZ, 0x1f ;  /* 0x0000001fff127424 */ /* 0x000fe400078e00ff */
[----:B------:R-:W-:-:S07]  /*3b60*/  IMAD.MOV.U32 R13, RZ, RZ, R17 ;  /* 0x000000ffff0d7224 */ /* 0x000fce00078e0011 */
[----:B-12--5:R-:W-:Y:S05]  /*3b70*/  WARPSYNC.COLLECTIVE R13, `(.L_x_100) ;  /* 0x000000000d087348 */ /* 0x026fea0003c00000 */
[----:B------:R0:W3:Y:S02]  /*3b80*/  SHFL.IDX P1, R15, R20, R15, R18 ;  /* 0x0000000f140f7389 */ /* 0x0000e40000020012 */
[----:B0123-5:R-:W-:Y:S05]  /*3b90*/  ENDCOLLECTIVE ;  /* 0x000000000000791b */ /* 0x02ffea0003800000 */
.L_x_100:
[----:B------:R-:W-:Y:S05]  /*3ba0*/  BSYNC B2 ;  /* 0x0000000000027941 */ /* 0x000fea0003800000 */
.L_x_99:
[----:B------:R-:W-:Y:S05]  /*3bb0*/  BRA `(.L_x_98) ;  /* 0x0000000000087947 */ /* 0x000fea0003800000 */
.L_x_97:
[----:B------:R-:W-:-:S03]  /*3bc0*/  UMOV UR5, 0xffffffff ;  /* 0xffffffff00057882 */ /* 0x000fc60000000000 */
[----:B------:R-:W-:Y:S05]  /*3bd0*/  BRA.DIV UR5, `(.L_x_101) ;  /* 0x0000001e05d47947 */ /* 0x000fea000b800000 */
.L_x_98:
[----:B------:R-:W-:-:S13]  /*3be0*/  R2UR UR5, R17 ;  /* 0x00000000110572ca */ /* 0x000fda00000e0000 */
[----:B------:R-:W-:Y:S05]  /*3bf0*/  BRA.DIV UR5, `(.L_x_102) ;  /* 0x0000001e05f47947 */ /* 0x000fea000b800000 */
[----:B------:R-:W-:Y:S01]  /*3c00*/  NOP ;  /* 0x0000000000007918 */ /* 0x000fe20000000000 */
.L_x_96:
[----:B------:R-:W-:Y:S05]  /*3c10*/  BSYNC B1 ;  /* 0x0000000000017941 */ /* 0x000fea0003800000 */
.L_x_95:
[----:B012---:R-:W-:Y:S01]  /*3c20*/  IMAD R14, R9, 0xc, R14 ;  /* 0x0000000c090e7824 */ /* 0x007fe200078e020e */
[----:B------:R-:W-:Y:S06]  /*3c30*/  @!P0 BRA `(.L_x_103) ;  /* 0xffffffd000308947 */ /* 0x000fec000383ffff */
.L_x_5:
[----:B------:R-:W-:Y:S05]  /*3c40*/  BSYNC B0 ;  /* 0x0000000000007941 */ /* 0x000fea0003800000 */
.L_x_4:
[----:B------:R-:W1:Y:S01]  /*3c50*/  LDCU.64 UR10, c[0x0][0x380] ;  /* 0x00007000ff0a77ac */ /* 0x000e620008000a00 */
[----:B------:R-:W-:Y:S01]  /*3c60*/  UMOV UR5, 0xffffffff ;  /* 0xffffffff00057882 */ /* 0x000fe20000000000 */
[----:B-1----:R-:W-:-:S04]  /*3c70*/  ISETP.GE.U32.AND P0, PT, R3, UR10, PT ;  /* 0x0000000a03007c0c */ /* 0x002fc8000bf06070 */
[----:B------:R-:W-:Y:S01]  /*3c80*/  ISETP.GE.U32.AND.EX P0, PT, R4, UR11, PT, P0 ;  /* 0x0000000b04007c0c */ /* 0x000fe2000bf06100 */
[----:B------:R-:W-:-:S12]  /*3c90*/  BRA.DIV UR5, `(.L_x_104) ;  /* 0x0000001e05e87947 */ /* 0x000fd8000b800000 */
[----:B------:R-:W-:Y:S06]  /*3ca0*/  BAR.SYNC.DEFER_BLOCKING 0x0 ;  /* 0x0000000000007b1d */ /* 0x000fec0000010000 */
.L_x_222:
[----:B------:R-:W-:Y:S04]  /*3cb0*/  BSSY.RECONVERGENT B0, `(.L_x_105) ;  /* 0x000004c000007945 */ /* 0x000fe80003800200 */
[----:B------:R-:W-:Y:S05]  /*3cc0*/  @P0 BRA `(.L_x_106) ;  /* 0x0000000400280947 */ /* 0x000fea0003800000 */
[C---:B------:R-:W-:Y:S01]  /*3cd0*/  ISETP.NE.U32.AND P0, PT, R5.reuse, 0x1c8cfc, PT ;  /* 0x001c8cfc0500780c */ /* 0x040fe20003f05070 */
[----:B------:R-:W1:Y:S01]  /*3ce0*/  LDS.U8 R29, [R12] ;  /* 0x000000000c1d7984 */ /* 0x000e620000000000 */
[----:B------:R-:W2:Y:S01]  /*3cf0*/  LDCU.64 UR10, c[0x0][0x390] ;  /* 0x00007200ff0a77ac */ /* 0x000ea20008000a00 */
[----:B---3--:R-:W-:Y:S01]  /*3d00*/  IMAD.MOV.U32 R14, RZ, RZ, R0 ;  /* 0x000000ffff0e7224 */ /* 0x008fe200078e0000 */
[C---:B------:R-:W-:Y:S01]  /*3d10*/  ISETP.NE.AND.EX P0, PT, R6.reuse, RZ, PT, P0 ;  /* 0x000000ff0600720c */ /* 0x040fe20003f05300 */
[----:B------:R-:W-:Y:S02]  /*3d20*/  IMAD.MOV.U32 R15, RZ, RZ, RZ ;  /* 0x000000ffff0f7224 */ /* 0x000fe400078e00ff */
[----:B------:R-:W-:Y:S01]  /*3d30*/  IMAD R17, R6, 0xc00, RZ ;  /* 0x00000c0006117824 */ /* 0x000fe200078e02ff */
[----:B------:R-:W-:Y:S01]  /*3d40*/  SEL R21, R2, 0x100, !P0 ;  /* 0x0000010002157807 */ /* 0x000fe20004000000 */
[----:B------:R-:W-:-:S04]  /*3d50*/  IMAD.WIDE.U32 R14, R5, 0xc00, R14 ;  /* 0x00000c00050e7825 */ /* 0x000fc800078e000e */
[----:B------:R-:W-:Y:S02]  /*3d60*/  IMAD.IADD R16, R12, 0x1, R21 ;  /* 0x000000010c107824 */ /* 0x000fe400078e0215 */
[C---:B------:R-:W-:Y:S02]  /*3d70*/  IMAD R23, R21.reuse, 0x3, RZ ;  /* 0x0000000315177824 */ /* 0x040fe400078e02ff */
[C---:B------:R-:W-:Y:S01]  /*3d80*/  IMAD.IADD R18, R21.reuse, 0x1, R16 ;  /* 0x0000000115127824 */ /* 0x040fe200078e0210 */
[----:B------:R2:W3:Y:S03]  /*3d90*/  LDS.U8 R27, [R16] ;  /* 0x00000000101b7984 */ /* 0x0004e60000000000 */
[C---:B------:R-:W-:Y:S01]  /*3da0*/  IMAD.IADD R22, R21.reuse, 0x1, R18 ;  /* 0x0000000115167824 */ /* 0x040fe200078e0212 */
[----:B------:R0:W5:Y:S03]  /*3db0*/  LDS.U8 R25, [R18] ;  /* 0x0000000012197984 */ /* 0x0001660000000000 */
[----:B------:R-:W-:Y:S01]  /*3dc0*/  IMAD.IADD R24, R21, 0x1, R22 ;  /* 0x0000000115187824 */ /* 0x000fe200078e0216 */
[----:B----4-:R-:W4:Y:S01]  /*3dd0*/  LDS.U8 R13, [R22] ;  /* 0x00000000160d7984 */ /* 0x010f220000000000 */
[----:B--2---:R-:W-:-:S02]  /*3de0*/  IADD3 R16, P0, PT, R14, UR10, RZ ;  /* 0x0000000a0e107c10 */ /* 0x004fc4000ff1e0ff */
[----:B------:R-:W-:Y:S01]  /*3df0*/  IMAD.IADD R26, R21, 0x1, R24 ;  /* 0x00000001151a7824 */ /* 0x000fe200078e0218 */
[----:B------:R2:W4:Y:S01]  /*3e00*/  LDS.U8 R20, [R24] ;  /* 0x0000000018147984 */ /* 0x0005220000000000 */
[----:B------:R-:W-:Y:S02]  /*3e10*/  IADD3.X R17, PT, PT, R15, UR11, R17, P0, !PT ;  /* 0x0000000b0f117c10 */ /* 0x000fe400087fe411 */
[CC--:B------:R-:W-:Y:S01]  /*3e20*/  IADD3 R14, P0, PT, R21.reuse, R16.reuse, RZ ;  /* 0x00000010150e7210 */ /* 0x0c0fe20007f1e0ff */
[----:B------:R-:W4:Y:S04]  /*3e30*/  LDS.U8 R28, [R26] ;  /* 0x000000001a1c7984 */ /* 0x000f280000000000 */
[--C-:B------:R-:W-:Y:S01]  /*3e40*/  IMAD.X R15, RZ, RZ, R17.reuse, P0 ;  /* 0x000000ffff0f7224 */ /* 0x100fe200000e0611 */
[CC--:B0-----:R-:W-:Y:S01]  /*3e50*/  LEA R18, P0, R21.reuse, R16.reuse, 0x1 ;  /* 0x0000001015127211 */ /* 0x0c1fe200078008ff */
[----:B--2---:R-:W-:Y:S01]  /*3e60*/  IMAD.IADD R24, R21, 0x1, R26 ;  /* 0x0000000115187824 */ /* 0x004fe200078e021a */
[----:B-1----:R-:W-:Y:S03]  /*3e70*/  STG.E.U8 desc[UR6][R16.64], R29 ;  /* 0x0000001d10007986 */ /* 0x002fe6000c101106 */
[----:B------:R-:W-:Y:S01]  /*3e80*/  IMAD.X R19, RZ, RZ, R17, P0 ;  /* 0x000000ffff137224 */ /* 0x000fe200000e0611 */
[----:B------:R-:W-:-:S05]  /*3e90*/  IADD3 R22, P0, PT, R23, R16, RZ ;  /* 0x0000001017167210 */ /* 0x000fca0007f1e0ff */
[----:B------:R-:W-:Y:S01]  /*3ea0*/  IMAD.X R23, RZ, RZ, R17, P0 ;  /* 0x000000ffff177224 */ /* 0x000fe200000e0611 */
[----:B---3--:R0:W-:Y:S04]  /*3eb0*/  STG.E.U8 desc[UR6][R14.64], R27 ;  /* 0x0000001b0e007986 */ /* 0x0081e8000c101106 */
[----:B-----5:R1:W-:Y:S04]  /*3ec0*/  STG.E.U8 desc[UR6][R18.64], R25 ;  /* 0x0000001912007986 */ /* 0x0203e8000c101106 */
[----:B----4-:R2:W-:Y:S01]  /*3ed0*/  STG.E.U8 desc[UR6][R22.64], R13 ;  /* 0x0000000d16007986 */ /* 0x0105e2000c101106 */
[C---:B0-----:R-:W-:Y:S01]  /*3ee0*/  IMAD.IADD R27, R21.reuse, 0x1, R24 ;  /* 0x00000001151b7824 */ /* 0x041fe200078e0218 */
[----:B------:R-:W-:-:S02]  /*3ef0*/  LEA R14, P1, R21, R16, 0x2 ;  /* 0x00000010150e7211 */ /* 0x000fc400078210ff */
[----:B------:R-:W0:Y:S01]  /*3f00*/  LDS.U8 R24, [R24] ;  /* 0x0000000018187984 */ /* 0x000e220000000000 */
[----:B------:R-:W-:-:S03]  /*3f10*/  IMAD.IADD R29, R21, 0x1, R27 ;  /* 0x00000001151d7824 */ /* 0x000fc600078e021b */
[----:B------:R3:W4:Y:S01]  /*3f20*/  LDS.U8 R26, [R27] ;  /* 0x000000001b1a7984 */ /* 0x0007220000000000 */
[C---:B-1----:R-:W-:Y:S02]  /*3f30*/  IMAD R19, R21.reuse, 0x5, RZ ;  /* 0x0000000515137824 */ /* 0x042fe400078e02ff */
[----:B------:R-:W-:Y:S02]  /*3f40*/  IMAD.X R15, RZ, RZ, R17, P1 ;  /* 0x000000ffff0f7224 */ /* 0x000fe400008e0611 */
[----:B--2---:R-:W-:Y:S01]  /*3f50*/  IMAD R23, R21, 0x6, RZ ;  /* 0x0000000615177824 */ /* 0x004fe200078e02ff */
[----:B------:R-:W-:Y:S01]  /*3f60*/  IADD3 R18, P0, PT, R19, R16, RZ ;  /* 0x0000001013127210 */ /* 0x000fe20007f1e0ff */
[----:B---3--:R-:W-:Y:S01]  /*3f70*/  IMAD.IADD R27, R21, 0x1, R29 ;  /* 0x00000001151b7824 */ /* 0x008fe200078e021d */
[----:B------:R1:W-:Y:S03]  /*3f80*/  STG.E.U8 desc[UR6][R14.64], R20 ;  /* 0x000000140e007986 */ /* 0x0003e6000c101106 */
[----:B------:R-:W-:-:S02]  /*3f90*/  IMAD.X R19, RZ, RZ, R17, P0 ;  /* 0x000000ffff137224 */ /* 0x000fc400000e0611 */
[C---:B------:R-:W-:Y:S01]  /*3fa0*/  IMAD.IADD R25, R21.reuse, 0x1, R27 ;  /* 0x0000000115197824 */ /* 0x040fe200078e021b */
[----:B------:R-:W2:Y:S03]  /*3fb0*/  LDS.U8 R29, [R29] ;  /* 0x000000001d1d7984 */ /* 0x000ea60000000000 */
[C---:B------:R-:W-:Y:S01]  /*3fc0*/  IMAD.IADD R13, R21.reuse, 0x1, R25 ;  /* 0x00000001150d7824 */ /* 0x040fe200078e0219 */
[----:B------:R-:W3:Y:S01]  /*3fd0*/  LDS.U8 R27, [R27] ;  /* 0x000000001b1b7984 */ /* 0x000ee20000000000 */
[----:B-1----:R-:W-:-:S03]  /*3fe0*/  IMAD R15, R21, 0x7, RZ ;  /* 0x00000007150f7824 */ /* 0x002fc600078e02ff */
[----:B------:R-:W1:Y:S01]  /*3ff0*/  LDS.U8 R25, [R25] ;  /* 0x0000000019197984 */ /* 0x000e620000000000 */
[----:B------:R-:W-:-:S03]  /*4000*/  IADD3 R14, P0, PT, R23, R16, RZ ;  /* 0x00000010170e7210 */ /* 0x000fc60007f1e0ff */
[----:B------:R-:W5:Y:S01]  /*4010*/  LDS.U8 R13, [R13] ;  /* 0x000000000d0d7984 */ /* 0x000f620000000000 */
[-C--:B------:R-:W-:Y:S01]  /*4020*/  IADD3 R22, P1, PT, R15, R16.reuse, RZ ;  /* 0x000000100f167210 */ /* 0x080fe20007f3e0ff */
[--C-:B------:R-:W-:Y:S01]  /*4030*/  IMAD.X R15, RZ, RZ, R17.reuse, P0 ;  /* 0x000000ffff0f7224 */ /* 0x100fe200000e0611 */
[C---:B------:R-:W-:Y:S01]  /*4040*/  LEA R20, P0, R21.reuse, R16, 0x3 ;  /* 0x0000001015147211 */ /* 0x040fe200078018ff */
[----:B------:R4:W-:Y:S02]  /*4050*/  STG.E.U8 desc[UR6][R18.64], R28 ;  /* 0x0000001c12007986 */ /* 0x0009e4000c101106 */
[----:B------:R-:W-:Y:S02]  /*4060*/  IMAD.X R23, RZ, RZ, R17, P1 ;  /* 0x000000ffff177224 */ /* 0x000fe400008e0611 */
[----:B0-----:R0:W-:Y:S04]  /*4070*/  STG.E.U8 desc[UR6][R14.64], R24 ;  /* 0x000000180e007986 */ /* 0x0011e8000c101106 */
[----:B----4-:R4:W-:Y:S01]  /*4080*/  STG.E.U8 desc[UR6][R22.64], R26 ;  /* 0x0000001a16007986 */ /* 0x0109e2000c101106 */
[----:B------:R-:W-:-:S02]  /*4090*/  IMAD R19, R21, 0x9, RZ ;  /* 0x0000000915137824 */ /* 0x000fc400078e02ff */
[----:B------:R-:W-:-:S03]  /*40a0*/  IMAD R28, R21, 0xb, RZ ;  /* 0x0000000b151c7824 */ /* 0x000fc600078e02ff */
[-C--:B------:R-:W-:Y:S01]  /*40b0*/  IADD3 R18, P1, PT, R19, R16.reuse, RZ ;  /* 0x0000001013127210 */ /* 0x080fe20007f3e0ff */
[----:B0-----:R-:W-:Y:S02]  /*40c0*/  IMAD R15, R21, 0xa, RZ ;  /* 0x0000000a150f7824 */ /* 0x001fe400078e02ff */
[--C-:B------:R-:W-:Y:S02]  /*40d0*/  IMAD.X R21, RZ, RZ, R17.reuse, P0 ;  /* 0x000000ffff157224 */ /* 0x100fe400000e0611 */
[--C-:B------:R-:W-:Y:S01]  /*40e0*/  IMAD.X R19, RZ, RZ, R17.reuse, P1 ;  /* 0x000000ffff137224 */ /* 0x100fe200008e0611 */
[-C--:B------:R-:W-:Y:S02]  /*40f0*/  IADD3 R14, P0, PT, R15, R16.reuse, RZ ;  /* 0x000000100f0e7210 */ /* 0x080fe40007f1e0ff */
[----:B------:R-:W-:Y:S01]  /*4100*/  IADD3 R16, P2, PT, R28, R16, RZ ;  /* 0x000000101c107210 */ /* 0x000fe20007f5e0ff */
[----:B--2---:R4:W-:Y:S02]  /*4110*/  STG.E.U8 desc[UR6][R20.64], R29 ;  /* 0x0000001d14007986 */ /* 0x0049e4000c101106 */
[----:B------:R-:W-:-:S02]  /*4120*/  IMAD.X R15, RZ, RZ, R17, P0 ;  /* 0x000000ffff0f7224 */ /* 0x000fc400000e0611 */
[----:B------:R-:W-:Y:S01]  /*4130*/  IMAD.X R17, RZ, RZ, R17, P2 ;  /* 0x000000ffff117224 */ /* 0x000fe200010e0611 */
[----:B---3--:R4:W-:Y:S04]  /*4140*/  STG.E.U8 desc[UR6][R18.64], R27 ;  /* 0x0000001b12007986 */ /* 0x0089e8000c101106 */
[----:B-1----:R4:W-:Y:S04]  /*4150*/  STG.E.U8 desc[UR6][R14.64], R25 ;  /* 0x000000190e007986 */ /* 0x0029e8000c101106 */
[----:B-----5:R4:W-:Y:S02]  /*4160*/  STG.E.U8 desc[UR6][R16.64], R13 ;  /* 0x0000000d10007986 */ /* 0x0209e4000c101106 */
.L_x_106:
[----:B------:R-:W-:Y:S05]  /*4170*/  BSYNC.RECONVERGENT B0 ;  /* 0x0000000000007941 */ /* 0x000fea0003800200 */
.L_x_105:
[----:B------:R-:W1:Y:S01]  /*4180*/  LDCU.64 UR10, c[0x0][0x388] ;  /* 0x00007100ff0a77ac */ /* 0x000e620008000a00 */
[----:B------:R-:W-:Y:S02]  /*4190*/  IADD3 R3, P0, PT, R8, R3, RZ ;  /* 0x0000000308037210 */ /* 0x000fe40007f1e0ff */
[----:B------:R-:W-:-:S03]  /*41a0*/  IADD3 R5, P1, PT, R5, UR9, RZ ;  /* 0x0000000905057c10 */ /* 0x000fc6000ff3e0ff */
[----:B------:R-:W-:Y:S02]  /*41b0*/  IMAD.X R4, RZ, RZ, R4, P0 ;  /* 0x000000ffff047224 */ /* 0x000fe400000e0604 */
[----:B------:R-:W-:Y:S01]  /*41c0*/  IMAD.X R6, RZ, RZ, R6, P1 ;  /* 0x000000ffff067224 */ /* 0x000fe200008e0606 */
[----:B-1----:R-:W-:-:S04]  /*41d0*/  ISETP.GE.U32.AND P0, PT, R3, UR10, PT ;  /* 0x0000000a03007c0c */ /* 0x002fc8000bf06070 */
[----:B------:R-:W-:-:S13]  /*41e0*/  ISETP.GE.U32.AND.EX P0, PT, R4, UR11, PT, P0 ;  /* 0x0000000b04007c0c */ /* 0x000fda000bf06100 */
[----:B------:R-:W-:Y:S05]  /*41f0*/  @!P0 BRA `(.L_x_107) ;  /* 0xffffffc0000c8947 */ /* 0x000fea000383ffff */
[----:B------:R-:W-:Y:S05]  /*4200*/  EXIT ;  /* 0x000000000000794d */ /* 0x000fea0003800000 */
.L_x_0:
[----:B------:R-:W-:Y:S01]  /*4210*/  BSSY B0, `(.L_x_108) ;  /* 0x0000009000007945 */ /* 0x000fe20003800000 */
[----:B------:R-:W-:Y:S01]  /*4220*/  CS2R R14, SRZ ;  /* 0x00000000000e7805 */ /* 0x000fe2000001ff00 */
[----:B------:R-:W-:-:S07]  /*4230*/  IMAD.MOV.U32 R13, RZ, RZ, -0x1 ;  /* 0xffffffffff0d7424 */ /* 0x000fce00078e00ff */
[----:B0-----:R-:W-:Y:S05]  /*4240*/  WARPSYNC.COLLECTIVE.ALL `(.L_x_109) ;  /* 0x0000000000147948 */ /* 0x001fea0003c00000 */
[----:B------:R-:W-:-:S04]  /*4250*/  SHF.L.U32 R15, R15, 0x10, RZ ;  /* 0x000000100f0f7819 */ /* 0x000fc800000006ff */
[----:B------:R-:W-:-:S05]  /*4260*/  LOP3.LUT R15, R15, 0xf, R14, 0xf8, !PT ;  /* 0x0000000f0f0f7812 */ /* 0x000fca00078ef80e */
[----:B------:R1:W-:Y:S02]  /*4270*/  BAR.SYNC.DEFER_BLOCKING R15, R15 ;  /* 0x0000000f0000731d */ /* 0x0003e40000010000 */
[----:B-1----:R-:W-:-:S04]  /*4280*/  SHF.R.U32 R15, R15, 0x10, RZ ;  /* 0x000000100f0f7819 */ /* 0x002fc800000016ff */
[----:B0-----:R-:W-:Y:S05]  /*4290*/  ENDCOLLECTIVE ;  /* 0x000000000000791b */ /* 0x001fea0003800000 */
.L_x_109:
[----:B------:R-:W-:Y:S05]  /*42a0*/  BSYNC B0 ;  /* 0x0000000000007941 */ /* 0x000fea0003800000 */
.L_x_108:
[----:B------:R-:W-:Y:S05]  /*42b0*/  BRA `(.L_x_110) ;  /* 0xffffffc000187947 */ /* 0x000fea000383ffff */
.L_x_3:
[----:B------:R-:W-:Y:S01]  /*42c0*/  BSSY B0, `(.L_x_111) ;  /* 0x0000009000007945 */ /* 0x000fe20003800000 */
[----:B---3--:R-:W-:Y:S01]  /*42d0*/  CS2R R14, SRZ ;  /* 0x00000000000e7805 */ /* 0x008fe2000001ff00 */
[----:B------:R-:W-:-:S07]  /*42e0*/  IMAD.MOV.U32 R13, RZ, RZ, -0x1 ;  /* 0xffffffffff0d7424 */ /* 0x000fce00078e00ff */
[----:B0-----:R-:W-:Y:S05]  /*42f0*/  WARPSYNC.COLLECTIVE.ALL `(.L_x_112) ;  /* 0x0000000000147948 */ /* 0x001fea0003c00000 */
[----:B------:R-:W-:-:S04]  /*4300*/  SHF.L.U32 R15, R15, 0x10, RZ ;  /* 0x000000100f0f7819 */ /* 0x000fc800000006ff */
[----:B------:R-:W-:-:S05]  /*4310*/  LOP3.LUT R15, R15, 0xf, R14, 0xf8, !PT ;  /* 0x0000000f0f0f7812 */ /* 0x000fca00078ef80e */
[----:B------:R1:W-:Y:S02]  /*4320*/  BAR.SYNC.DEFER_BLOCKING R15, R15 ;  /* 0x0000000f0000731d */ /* 0x0003e40000010000 */
[----:B-1----:R-:W-:-:S04]  /*4330*/  SHF.R.U32 R15, R15, 0x10, RZ ;  /* 0x000000100f0f7819 */ /* 0x002fc800000016ff */
[----:B0-----:R-:W-:Y:S05]  /*4340*/  ENDCOLLECTIVE ;  /* 0x000000000000791b */ /* 0x001fea0003800000 */
.L_x_112:
[----:B------:R-:W-:Y:S05]  /*4350*/  BSYNC B0 ;  /* 0x0000000000007941 */ /* 0x000fea0003800000 */
.L_x_111:
[----:B------:R-:W-:Y:S05]  /*4360*/  BRA `(.L_x_113) ;  /* 0xffffffc800447947 */ /* 0x000fea000383ffff */
.L_x_6:
[----:B------:R-:W-:Y:S01]  /*4370*/  BSSY B1, `(.L_x_114) ;  /* 0x0000005000017945 */ /* 0x000fe20003800000 */
[----:B------:R-:W-:-:S07]  /*4380*/  IMAD.MOV.U32 R13, RZ, RZ, -0x1 ;  /* 0xffffffffff0d7424 */ /* 0x000fce00078e00ff */
[----:B012---:R-:W-:Y:S05]  /*4390*/  WARPSYNC.COLLECTIVE R13, `(.L_x_115) ;  /* 0x000000000d087348 */ /* 0x007fea0003c00000 */
[----:B------:R-:W-:Y:S01]  /*43a0*/  NOP ;  /* 0x0000000000007918 */ /* 0x000fe20000000000 */
[----:B012---:R-:W-:Y:S05]  /*43b0*/  ENDCOLLECTIVE ;  /* 0x000000000000791b */ /* 0x007fea0003800000 */
.L_x_115:
[----:B------:R-:W-:Y:S05]  /*43c0*/  BSYNC B1 ;  /* 0x0000000000017941 */ /* 0x000fea0003800000 */
.L_x_114:
[----:B------:R-:W-:Y:S05]  /*43d0*/  BRA `(.L_x_116) ;  /* 0xffffffc800587947 */ /* 0x000fea000383ffff */
.L_x_10:
[----:B------:R-:W-:Y:S01]  /*43e0*/  BSSY B2, `(.L_x_117) ;  /* 0x0000008000027945 */ /* 0x000fe20003800000 */
[----:B------:R-:W-:Y:S02]  /*43f0*/  IMAD.MOV.U32 R20, RZ, RZ, R11 ;  /* 0x000000ffff147224 */ /* 0x000fe400078e000b */
[----:B------:R-:W-:Y:S02]  /*4400*/  IMAD.MOV.U32 R15, RZ, RZ, 0x1 ;  /* 0x00000001ff0f7424 */ /* 0x000fe400078e00ff */
[----:B------:R-:W-:Y:S02]  /*4410*/  IMAD.MOV.U32 R18, RZ, RZ, 0x1f ;  /* 0x0000001fff127424 */ /* 0x000fe400078e00ff */
[----:B------:R-:W-:-:S07]  /*4420*/  IMAD.MOV.U32 R13, RZ, RZ, -0x1 ;  /* 0xffffffffff0d7424 */ /* 0x000fce00078e00ff */
[----:B012---:R-:W-:Y:S05]  /*4430*/  WARPSYNC.COLLECTIVE R13, `(.L_x_118) ;  /* 0x000000000d087348 */ /* 0x007fea0003c00000 */
[----:B------:R3:W4:Y:S02]  /*4440*/  SHFL.DOWN P1, R15, R20, R15, R18 ;  /* 0x0800000f140f7389 */ /* 0x0007240000020012 */
[----:B01234-:R-:W-:Y:S05]  /*4450*/  ENDCOLLECTIVE ;  /* 0x000000000000791b */ /* 0x01ffea0003800000 */
.L_x_118:
[----:B------:R-:W-:Y:S05]  /*4460*/  BSYNC B2 ;  /* 0x0000000000027941 */ /* 0x000fea0003800000 */
.L_x_117:
[----:B------:R-:W-:Y:S05]  /*4470*/  BRA `(.L_x_11) ;  /* 0xffffffcc00147947 */ /* 0x000fea000383ffff */
.L_x_12:
[----:B------:R-:W-:Y:S01]  /*4480*/  BSSY B2, `(.L_x_119) ;  /* 0x0000007000027945 */ /* 0x000fe20003800000 */
[----:B------:R-:W-:Y:S02]  /*4490*/  IMAD.MOV.U32 R20, RZ, RZ, R11 ;  /* 0x000000ffff147224 */ /* 0x000fe400078e000b */
[----:B------:R-:W-:Y:S02]  /*44a0*/  IMAD.MOV.U32 R18, RZ, RZ, 0x1f ;  /* 0x0000001fff127424 */ /* 0x000fe400078e00ff */
[----:B------:R-:W-:-:S07]  /*44b0*/  IMAD.MOV.U32 R13, RZ, RZ, R22 ;  /* 0x000000ffff0d7224 */ /* 0x000fce00078e0016 */
[----:B012---:R-:W-:Y:S05]  /*44c0*/  WARPSYNC.COLLECTIVE R13, `(.L_x_120) ;  /* 0x000000000d087348 */ /* 0x007fea0003c00000 */
[----:B------:R3:W4:Y:S02]  /*44d0*/  SHFL.IDX P1, R15, R20, R15, R18 ;  /* 0x0000000f140f7389 */ /* 0x0007240000020012 */
[----:B01234-:R-:W-:Y:S05]  /*44e0*/  ENDCOLLECTIVE ;  /* 0x000000000000791b */ /* 0x01ffea0003800000 */
.L_x_120:
[----:B------:R-:W-:Y:S05]  /*44f0*/  BSYNC B2 ;  /* 0x0000000000027941 */ /* 0x000fea0003800000 */
.L_x_119:
[----:B------:R-:W-:Y:S05]  /*4500*/  BRA `(.L_x_11) ;  /* 0xffffffc800f07947 */ /* 0x000fea000383ffff */
.L_x_13:
[----:B------:R-:W-:Y:S01]  /*4510*/  BSSY B2, `(.L_x_121) ;  /* 0x0000005000027945 */ /* 0x000fe20003800000 */
[----:B------:R-:W-:-:S07]  /*4520*/  IMAD.MOV.U32 R13, RZ, RZ, R22 ;  /* 0x000000ffff0d7224 */ /* 0x000fce00078e0016 */
[----:B012345:R-:W-:Y:S05]  /*4530*/  WARPSYNC.COLLECTIVE R13, `(.L_x_122) ;  /* 0x000000000d087348 */ /* 0x03ffea0003c00000 */
[----:B------:R-:W-:Y:S01]  /*4540*/  NOP ;  /* 0x0000000000007918 */ /* 0x000fe20000000000 */
[----:B012345:R-:W-:Y:S05]  /*4550*/  ENDCOLLECTIVE ;  /* 0x000000000000791b */ /* 0x03ffea0003800000 */
.L_x_122:
[----:B------:R-:W-:Y:S05]  /*4560*/  BSYNC B2 ;  /* 0x0000000000027941 */ /* 0x000fea0003800000 */
.L_x_121:
[----:B------:R-:W-:Y:S05]  /*4570*/  BRA `(.L_x_8) ;  /* 0xffffffc800e07947 */ /* 0x000fea000383ffff */
.L_x_14:
[----:B------:R-:W-:Y:S01]  /*4580*/  BSSY B1, `(.L_x_123) ;  /* 0x0000005000017945 */ /* 0x000fe20003800000 */
[----:B------:R-:W-:-:S07]  /*4590*/  IMAD.MOV.U32 R13, RZ, RZ, -0x1 ;  /* 0xffffffffff0d7424 */ /* 0x000fce00078e00ff */
[----:B012345:R-:W-:Y:S05]  /*45a0*/  WARPSYNC.COLLECTIVE R13, `(.L_x_124) ;  /* 0x000000000d087348 */ /* 0x03ffea0003c00000 */
[----:B------:R-:W-:Y:S01]  /*45b0*/  NOP ;  /* 0x0000000000007918 */ /* 0x000fe20000000000 */
[----:B012345:R-:W-:Y:S05]  /*45c0*/  ENDCOLLECTIVE ;  /* 0x000000000000791b */ /* 0x03ffea0003800000 */
.L_x_124:
[----:B------:R-:W-:Y:S05]  /*45d0*/  BSYNC B1 ;  /* 0x0000000000017941 */ /* 0x000fea0003800000 */
.L_x_123:
[----:B------:R-:W-:Y:S05]  /*45e0*/  BRA `(.L_x_125) ;  /* 0xffffffc800d87947 */ /* 0x000fea000383ffff */
.L_x_18:
        /* <DEDUP_REMOVED lines=8> */
.L_x_127:
[----:B------:R-:W-:Y:S05]  /*4670*/  BSYNC B2 ;  /* 0x0000000000027941 */ /* 0x000fea0003800000 */
.L_x_126:
[----:B------:R-:W-:Y:S05]  /*4680*/  BRA `(.L_x_19) ;  /* 0xffffffcc00887947 */ /* 0x000fea000383ffff */
.L_x_20:
[----:B------:R-:W-:Y:S01]  /*4690*/  BSSY B2, `(.L_x_128) ;  /* 0x0000008000027945 */ /* 0x000fe20003800000 */
[----:B------:R-:W-:Y:S02]  /*46a0*/  IMAD.MOV.U32 R20, RZ, RZ, R15 ;  /* 0x000000ffff147224 */ /* 0x000fe400078e000f */
[----:B0-----:R-:W-:Y:S02]  /*46b0*/  IMAD.MOV.U32 R15, RZ, RZ, 0x1 ;  /* 0x00000001ff0f7424 */ /* 0x001fe400078e00ff */
[----:B------:R-:W-:Y:S02]  /*46c0*/  IMAD.MOV.U32 R18, RZ, RZ, 0x1f ;  /* 0x0000001fff127424 */ /* 0x000fe400078e00ff */
[----:B------:R-:W-:-:S07]  /*46d0*/  IMAD.MOV.U32 R13, RZ, RZ, -0x1 ;  /* 0xffffffffff0d7424 */ /* 0x000fce00078e00ff */
[----:B-12--5:R-:W-:Y:S05]  /*46e0*/  WARPSYNC.COLLECTIVE R13, `(.L_x_129) ;  /* 0x000000000d087348 */ /* 0x026fea0003c00000 */
[----:B------:R0:W3:Y:S02]  /*46f0*/  SHFL.DOWN P1, R15, R20, R15, R18 ;  /* 0x0800000f140f7389 */ /* 0x0000e40000020012 */
[----:B0123-5:R-:W-:Y:S05]  /*4700*/  ENDCOLLECTIVE ;  /* 0x000000000000791b */ /* 0x02ffea0003800000 */
.L_x_129:
[----:B------:R-:W-:Y:S05]  /*4710*/  BSYNC B2 ;  /* 0x0000000000027941 */ /* 0x000fea0003800000 */
.L_x_128:
[----:B------:R-:W-:Y:S05]  /*4720*/  BRA `(.L_x_19) ;  /* 0xffffffcc00607947 */ /* 0x000fea000383ffff */
.L_x_21:
[----:B------:R-:W-:Y:S01]  /*4730*/  BSSY B2, `(.L_x_130) ;  /* 0x0000005000027945 */ /* 0x000fe20003800000 */
[----:B0-----:R-:W-:-:S07]  /*4740*/  IMAD.MOV.U32 R13, RZ, RZ, R22 ;  /* 0x000000ffff0d7224 */ /* 0x001fce00078e0016 */
[----:B-12345:R-:W-:Y:S05]  /*4750*/  WARPSYNC.COLLECTIVE R13, `(.L_x_131) ;  /* 0x000000000d087348 */ /* 0x03efea0003c00000 */
[----:B------:R-:W-:Y:S01]  /*4760*/  NOP ;  /* 0x0000000000007918 */ /* 0x000fe20000000000 */
[----:B-12345:R-:W-:Y:S05]  /*4770*/  ENDCOLLECTIVE ;  /* 0x000000000000791b */ /* 0x03efea0003800000 */
.L_x_131:
[----:B------:R-:W-:Y:S05]  /*4780*/  BSYNC B2 ;  /* 0x0000000000027941 */ /* 0x000fea0003800000 */
.L_x_130:
[----:B------:R-:W-:Y:S05]  /*4790*/  BRA `(.L_x_16) ;  /* 0xffffffcc00507947 */ /* 0x000fea000383ffff */
.L_x_22:
[----:B------:R-:W-:Y:S01]  /*47a0*/  BSSY B1, `(.L_x_132) ;  /* 0x0000005000017945 */ /* 0x000fe20003800000 */
[----:B0-----:R-:W-:-:S07]  /*47b0*/  IMAD.MOV.U32 R13, RZ, RZ, -0x1 ;  /* 0xffffffffff0d7424 */ /* 0x001fce00078e00ff */
[----:B-12345:R-:W-:Y:S05]  /*47c0*/  WARPSYNC.COLLECTIVE R13, `(.L_x_133) ;  /* 0x000000000d087348 */ /* 0x03efea0003c00000 */
[----:B------:R-:W-:Y:S01]  /*47d0*/  NOP ;  /* 0x0000000000007918 */ /* 0x000fe20000000000 */
[----:B-12345:R-:W-:Y:S05]  /*47e0*/  ENDCOLLECTIVE ;  /* 0x000000000000791b */ /* 0x03efea0003800000 */
.L_x_133:
[----:B------:R-:W-:Y:S05]  /*47f0*/  BSYNC B1 ;  /* 0x0000000000017941 */ /* 0x000fea0003800000 */
.L_x_132:
[----:B------:R-:W-:Y:S05]  /*4800*/  BRA `(.L_x_134) ;  /* 0xffffffcc00487947 */ /* 0x000fea000383ffff */
.L_x_26:
        /* <DEDUP_REMOVED lines=8> */
.L_x_136:
[----:B------:R-:W-:Y:S05]  /*4890*/  BSYNC B2 ;  /* 0x0000000000027941 */ /* 0x000fea0003800000 */
.L_x_135:
[----:B------:R-:W-:Y:S05]  /*48a0*/  BRA `(.L_x_27) ;  /* 0xffffffcc00f87947 */ /* 0x000fea000383ffff */
.L_x_28:
        /* <DEDUP_REMOVED lines=8> */
.L_x_138:
[----:B------:R-:W-:Y:S05]  /*4930*/  BSYNC B2 ;  /* 0x0000000000027941 */ /* 0x000fea0003800000 */
.L_x_137:
[----:B------:R-:W-:Y:S05]  /*4940*/  BRA `(.L_x_27) ;  /* 0xffffffcc00d07947 */ /* 0x000fea000383ffff */
.L_x_29:
[----:B------:R-:W-:Y:S01]  /*4950*/  BSSY B2, `(.L_x_139) ;  /* 0x0000005000027945 */ /* 0x000fe20003800000 */
[----:B---3--:R-:W-:-:S07]  /*4960*/  IMAD.MOV.U32 R13, RZ, RZ, R22 ;  /* 0x000000ffff0d7224 */ /* 0x008fce00078e0016 */
[----:B012-45:R-:W-:Y:S05]  /*4970*/  WARPSYNC.COLLECTIVE R13, `(.L_x_140) ;  /* 0x000000000d087348 */ /* 0x037fea0003c00000 */
[----:B------:R-:W-:Y:S01]  /*4980*/  NOP ;  /* 0x0000000000007918 */ /* 0x000fe20000000000 */
[----:B012-45:R-:W-:Y:S05]  /*4990*/  ENDCOLLECTIVE ;  /* 0x000000000000791b */ /* 0x037fea0003800000 */
.L_x_140:
[----:B------:R-:W-:Y:S05]  /*49a0*/  BSYNC B2 ;  /* 0x0000000000027941 */ /* 0x000fea0003800000 */
.L_x_139:
[----:B------:R-:W-:Y:S05]  /*49b0*/  BRA `(.L_x_24) ;  /* 0xffffffcc00c07947 */ /* 0x000fea000383ffff */
.L_x_30:
[----:B------:R-:W-:Y:S01]  /*49c0*/  BSSY B1, `(.L_x_141) ;  /* 0x0000005000017945 */ /* 0x000fe20003800000 */
[----:B---3--:R-:W-:-:S07]  /*49d0*/  IMAD.MOV.U32 R13, RZ, RZ, -0x1 ;  /* 0xffffffffff0d7424 */ /* 0x008fce00078e00ff */
[----:B012-45:R-:W-:Y:S05]  /*49e0*/  WARPSYNC.COLLECTIVE R13, `(.L_x_142) ;  /* 0x000000000d087348 */ /* 0x037fea0003c00000 */
[----:B------:R-:W-:Y:S01]  /*49f0*/  NOP ;  /* 0x0000000000007918 */ /* 0x000fe20000000000 */
[----:B012-45:R-:W-:Y:S05]  /*4a00*/  ENDCOLLECTIVE ;  /* 0x000000000000791b */ /* 0x037fea0003800000 */
.L_x_142:
[----:B------:R-:W-:Y:S05]  /*4a10*/  BSYNC B1 ;  /* 0x0000000000017941 */ /* 0x000fea0003800000 */
.L_x_141:
[----:B------:R-:W-:Y:S05]  /*4a20*/  BRA `(.L_x_143) ;  /* 0xffffffcc00b87947 */ /* 0x000fea000383ffff */
.L_x_34:
        /* <DEDUP_REMOVED lines=8> */
.L_x_145:
[----:B------:R-:W-:Y:S05]  /*4ab0*/  BSYNC B2 ;  /* 0x0000000000027941 */ /* 0x000fea0003800000 */
.L_x_144:
[----:B------:R-:W-:Y:S05]  /*4ac0*/  BRA `(.L_x_35) ;  /* 0xffffffd000687947 */ /* 0x000fea000383ffff */
.L_x_36:
[----:B------:R-:W-:Y:S01]  /*4ad0*/  BSSY B2, `(.L_x_146) ;  /* 0x0000008000027945 */ /* 0x000fe20003800000 */
[----:B------:R-:W-:Y:S02]  /*4ae0*/  IMAD.MOV.U32 R20, RZ, RZ, R15 ;  /* 0x000000ffff147224 */ /* 0x000fe400078e000f */
[----:B0-----:R-:W-:Y:S02]  /*4af0*/  IMAD.MOV.U32 R15, RZ, RZ, 0x1 ;  /* 0x00000001ff0f7424 */ /* 0x001fe400078e00ff */
[----:B------:R-:W-:Y:S02]  /*4b00*/  IMAD.MOV.U32 R18, RZ, RZ, 0x1f ;  /* 0x0000001fff127424 */ /* 0x000fe400078e00ff */
[----:B---3--:R-:W-:-:S07]  /*4b10*/  IMAD.MOV.U32 R13, RZ, RZ, -0x1 ;  /* 0xffffffffff0d7424 */ /* 0x008fce00078e00ff */
[----:B-12--5:R-:W-:Y:S05]  /*4b20*/  WARPSYNC.COLLECTIVE R13, `(.L_x_147) ;  /* 0x000000000d087348 */ /* 0x026fea0003c00000 */
[----:B------:R0:W3:Y:S02]  /*4b30*/  SHFL.DOWN P1, R15, R20, R15, R18 ;  /* 0x0800000f140f7389 */ /* 0x0000e40000020012 */
[----:B0123-5:R-:W-:Y:S05]  /*4b40*/  ENDCOLLECTIVE ;  /* 0x000000000000791b */ /* 0x02ffea0003800000 */
.L_x_147:
[----:B------:R-:W-:Y:S05]  /*4b50*/  BSYNC B2 ;  /* 0x0000000000027941 */ /* 0x000fea0003800000 */
.L_x_146:
[----:B------:R-:W-:Y:S05]  /*4b60*/  BRA `(.L_x_35) ;  /* 0xffffffd000407947 */ /* 0x000fea000383ffff */
.L_x_37:
[----:B------:R-:W-:Y:S01]  /*4b70*/  BSSY B2, `(.L_x_148) ;  /* 0x0000005000027945 */ /* 0x000fe20003800000 */
[----:B---34-:R-:W-:-:S07]  /*4b80*/  IMAD.MOV.U32 R13, RZ, RZ, R22 ;  /* 0x000000ffff0d7224 */ /* 0x018fce00078e0016 */
[----:B012--5:R-:W-:Y:S05]  /*4b90*/  WARPSYNC.COLLECTIVE R13, `(.L_x_149) ;  /* 0x000000000d087348 */ /* 0x027fea0003c00000 */
[----:B------:R-:W-:Y:S01]  /*4ba0*/  NOP ;  /* 0x0000000000007918 */ /* 0x000fe20000000000 */
[----:B012--5:R-:W-:Y:S05]  /*4bb0*/  ENDCOLLECTIVE ;  /* 0x000000000000791b */ /* 0x027fea0003800000 */
.L_x_149:
[----:B------:R-:W-:Y:S05]  /*4bc0*/  BSYNC B2 ;  /* 0x0000000000027941 */ /* 0x000fea0003800000 */
.L_x_148:
[----:B------:R-:W-:Y:S05]  /*4bd0*/  BRA `(.L_x_32) ;  /* 0xffffffd000307947 */ /* 0x000fea000383ffff */
.L_x_38:
[----:B------:R-:W-:Y:S01]  /*4be0*/  BSSY B1, `(.L_x_150) ;  /* 0x0000005000017945 */ /* 0x000fe20003800000 */
[----:B---34-:R-:W-:-:S07]  /*4bf0*/  IMAD.MOV.U32 R13, RZ, RZ, -0x1 ;  /* 0xffffffffff0d7424 */ /* 0x018fce00078e00ff */
[----:B012--5:R-:W-:Y:S05]  /*4c00*/  WARPSYNC.COLLECTIVE R13, `(.L_x_151) ;  /* 0x000000000d087348 */ /* 0x027fea0003c00000 */
[----:B------:R-:W-:Y:S01]  /*4c10*/  NOP ;  /* 0x0000000000007918 */ /* 0x000fe20000000000 */
[----:B012--5:R-:W-:Y:S05]  /*4c20*/  ENDCOLLECTIVE ;  /* 0x000000000000791b */ /* 0x027fea0003800000 */
.L_x_151:
[----:B------:R-:W-:Y:S05]  /*4c30*/  BSYNC B1 ;  /* 0x0000000000017941 */ /* 0x000fea0003800000 */
.L_x_150:
[----:B------:R-:W-:Y:S05]  /*4c40*/  BRA `(.L_x_152) ;  /* 0xffffffd000287947 */ /* 0x000fea000383ffff */
.L_x_42:
        /* <DEDUP_REMOVED lines=8> */
.L_x_154:
[----:B------:R-:W-:Y:S05]  /*4cd0*/  BSYNC B2 ;  /* 0x0000000000027941 */ /* 0x000fea0003800000 */
.L_x_153:
[----:B------:R-:W-:Y:S05]  /*4ce0*/  BRA `(.L_x_43) ;  /* 0xffffffd000d87947 */ /* 0x000fea000383ffff */
.L_x_44:
[----:B------:R-:W-:Y:S01]  /*4cf0*/  BSSY B2, `(.L_x_155) ;  /* 0x0000008000027945 */ /* 0x000fe20003800000 */
[----:B------:R-:W-:Y:S02]  /*4d00*/  IMAD.MOV.U32 R20, RZ, RZ, R15 ;  /* 0x000000ffff147224 */ /* 0x000fe400078e000f */
[----:B0-----:R-:W-:Y:S02]  /*4d10*/  IMAD.MOV.U32 R15, RZ, RZ, 0x1 ;  /* 0x00000001ff0f7424 */ /* 0x001fe400078e00ff */
[----:B------:R-:W-:Y:S02]  /*4d20*/  IMAD.MOV.U32 R18, RZ, RZ, 0x1f ;  /* 0x0000001fff127424 */ /* 0x000fe400078e00ff */
[----:B---34-:R-:W-:-:S07]  /*4d30*/  IMAD.MOV.U32 R13, RZ, RZ, -0x1 ;  /* 0xffffffffff0d7424 */ /* 0x018fce00078e00ff */
[----:B-12--5:R-:W-:Y:S05]  /*4d40*/  WARPSYNC.COLLECTIVE R13, `(.L_x_156) ;  /* 0x000000000d087348 */ /* 0x026fea0003c00000 */
[----:B------:R0:W3:Y:S02]  /*4d50*/  SHFL.DOWN P1, R15, R20, R15, R18 ;  /* 0x0800000f140f7389 */ /* 0x0000e40000020012 */
[----:B0123-5:R-:W-:Y:S05]  /*4d60*/  ENDCOLLECTIVE ;  /* 0x000000000000791b */ /* 0x02ffea0003800000 */
.L_x_156:
[----:B------:R-:W-:Y:S05]  /*4d70*/  BSYNC B2 ;  /* 0x0000000000027941 */ /* 0x000fea0003800000 */
.L_x_155:
[----:B------:R-:W-:Y:S05]  /*4d80*/  BRA `(.L_x_43) ;  /* 0xffffffd000b07947 */ /* 0x000fea000383ffff */
.L_x_45:
[----:B------:R-:W-:Y:S01]  /*4d90*/  BSSY B2, `(.L_x_157) ;  /* 0x0000005000027945 */ /* 0x000fe20003800000 */
[----:B0--34-:R-:W-:-:S07]  /*4da0*/  IMAD.MOV.U32 R13, RZ, RZ, R22 ;  /* 0x000000ffff0d7224 */ /* 0x019fce00078e0016 */
[----:B-12--5:R-:W-:Y:S05]  /*4db0*/  WARPSYNC.COLLECTIVE R13, `(.L_x_158) ;  /* 0x000000000d087348 */ /* 0x026fea0003c00000 */
[----:B------:R-:W-:Y:S01]  /*4dc0*/  NOP ;  /* 0x0000000000007918 */ /* 0x000fe20000000000 */
[----:B-12--5:R-:W-:Y:S05]  /*4dd0*/  ENDCOLLECTIVE ;  /* 0x000000000000791b */ /* 0x026fea0003800000 */
.L_x_158:
[----:B------:R-:W-:Y:S05]  /*4de0*/  BSYNC B2 ;  /* 0x0000000000027941 */ /* 0x000fea0003800000 */
.L_x_157:
[----:B------:R-:W-:Y:S05]  /*4df0*/  BRA `(.L_x_40) ;  /* 0xffffffd000a07947 */ /* 0x000fea000383ffff */
.L_x_46:
[----:B------:R-:W-:Y:S01]  /*4e00*/  BSSY B1, `(.L_x_159) ;  /* 0x0000005000017945 */ /* 0x000fe20003800000 */
[----:B0--34-:R-:W-:-:S07]  /*4e10*/  IMAD.MOV.U32 R13, RZ, RZ, -0x1 ;  /* 0xffffffffff0d7424 */ /* 0x019fce00078e00ff */
[----:B-12--5:R-:W-:Y:S05]  /*4e20*/  WARPSYNC.COLLECTIVE R13, `(.L_x_160) ;  /* 0x000000000d087348 */ /* 0x026fea0003c00000 */
[----:B------:R-:W-:Y:S01]  /*4e30*/  NOP ;  /* 0x0000000000007918 */ /* 0x000fe20000000000 */
[----:B-12--5:R-:W-:Y:S05]  /*4e40*/  ENDCOLLECTIVE ;  /* 0x000000000000791b */ /* 0x026fea0003800000 */
.L_x_160:
[----:B------:R-:W-:Y:S05]  /*4e50*/  BSYNC B1 ;  /* 0x0000000000017941 */ /* 0x000fea0003800000 */
.L_x_159:
[----:B------:R-:W-:Y:S05]  /*4e60*/  BRA `(.L_x_161) ;  /* 0xffffffd000987947 */ /* 0x000fea000383ffff */
.L_x_50:
        /* <DEDUP_REMOVED lines=8> */
.L_x_163:
[----:B------:R-:W-:Y:S05]  /*4ef0*/  BSYNC B2 ;  /* 0x0000000000027941 */ /* 0x000fea0003800000 */
.L_x_162:
[----:B------:R-:W-:Y:S05]  /*4f00*/  BRA `(.L_x_51) ;  /* 0xffffffd400487947 */ /* 0x000fea000383ffff */
.L_x_52:
[----:B------:R-:W-:Y:S01]  /*4f10*/  BSSY B2, `(.L_x_164) ;  /* 0x0000008000027945 */ /* 0x000fe20003800000 */
[----:B------:R-:W-:Y:S02]  /*4f20*/  IMAD.MOV.U32 R20, RZ, RZ, R15 ;  /* 0x000000ffff147224 */ /* 0x000fe400078e000f */
[----:B0-----:R-:W-:Y:S02]  /*4f30*/  IMAD.MOV.U32 R15, RZ, RZ, 0x1 ;  /* 0x00000001ff0f7424 */ /* 0x001fe400078e00ff */
[----:B------:R-:W-:Y:S02]  /*4f40*/  IMAD.MOV.U32 R18, RZ, RZ, 0x1f ;  /* 0x0000001fff127424 */ /* 0x000fe400078e00ff */
[----:B----4-:R-:W-:-:S07]  /*4f50*/  IMAD.MOV.U32 R13, RZ, RZ, -0x1 ;  /* 0xffffffffff0d7424 */ /* 0x010fce00078e00ff */
[----:B-12--5:R-:W-:Y:S05]  /*4f60*/  WARPSYNC.COLLECTIVE R13, `(.L_x_165) ;  /* 0x000000000d087348 */ /* 0x026fea0003c00000 */
[----:B------:R0:W3:Y:S02]  /*4f70*/  SHFL.DOWN P1, R15, R20, R15, R18 ;  /* 0x0800000f140f7389 */ /* 0x0000e40000020012 */
[----:B0123-5:R-:W-:Y:S05]  /*4f80*/  ENDCOLLECTIVE ;  /* 0x000000000000791b */ /* 0x02ffea0003800000 */
.L_x_165:
[----:B------:R-:W-:Y:S05]  /*4f90*/  BSYNC B2 ;  /* 0x0000000000027941 */ /* 0x000fea0003800000 */
.L_x_164:
[----:B------:R-:W-:Y:S05]  /*4fa0*/  BRA `(.L_x_51) ;  /* 0xffffffd400207947 */ /* 0x000fea000383ffff */
.L_x_53:
[----:B------:R-:W-:Y:S01]  /*4fb0*/  BSSY B2, `(.L_x_166) ;  /* 0x0000005000027945 */ /* 0x000fe20003800000 */
[----:B---34-:R-:W-:-:S07]  /*4fc0*/  IMAD.MOV.U32 R13, RZ, RZ, R22 ;  /* 0x000000ffff0d7224 */ /* 0x018fce00078e0016 */
[----:B012--5:R-:W-:Y:S05]  /*4fd0*/  WARPSYNC.COLLECTIVE R13, `(.L_x_167) ;  /* 0x000000000d087348 */ /* 0x027fea0003c00000 */
[----:B------:R-:W-:Y:S01]  /*4fe0*/  NOP ;  /* 0x0000000000007918 */ /* 0x000fe20000000000 */
[----:B012--5:R-:W-:Y:S05]  /*4ff0*/  ENDCOLLECTIVE ;  /* 0x000000000000791b */ /* 0x027fea0003800000 */
.L_x_167:
[----:B------:R-:W-:Y:S05]  /*5000*/  BSYNC B2 ;  /* 0x0000000000027941 */ /* 0x000fea0003800000 */
.L_x_166:
[----:B------:R-:W-:Y:S05]  /*5010*/  BRA `(.L_x_48) ;  /* 0xffffffd400107947 */ /* 0x000fea000383ffff */
.L_x_54:
[----:B------:R-:W-:Y:S01]  /*5020*/  BSSY B1, `(.L_x_168) ;  /* 0x0000005000017945 */ /* 0x000fe20003800000 */
[----:B---34-:R-:W-:-:S07]  /*5030*/  IMAD.MOV.U32 R13, RZ, RZ, -0x1 ;  /* 0xffffffffff0d7424 */ /* 0x018fce00078e00ff */
[----:B012--5:R-:W-:Y:S05]  /*5040*/  WARPSYNC.COLLECTIVE R13, `(.L_x_169) ;  /* 0x000000000d087348 */ /* 0x027fea0003c00000 */
[----:B------:R-:W-:Y:S01]  /*5050*/  NOP ;  /* 0x0000000000007918 */ /* 0x000fe20000000000 */
[----:B012--5:R-:W-:Y:S05]  /*5060*/  ENDCOLLECTIVE ;  /* 0x000000000000791b */ /* 0x027fea0003800000 */
.L_x_169:
[----:B------:R-:W-:Y:S05]  /*5070*/  BSYNC B1 ;  /* 0x0000000000017941 */ /* 0x000fea0003800000 */
.L_x_168:
[----:B------:R-:W-:Y:S05]  /*5080*/  BRA `(.L_x_170) ;  /* 0xffffffd400087947 */ /* 0x000fea000383ffff */
.L_x_58:
        /* <DEDUP_REMOVED lines=8> */
.L_x_172:
[----:B------:R-:W-:Y:S05]  /*5110*/  BSYNC B2 ;  /* 0x0000000000027941 */ /* 0x000fea0003800000 */
.L_x_171:
[----:B------:R-:W-:Y:S05]  /*5120*/  BRA `(.L_x_59) ;  /* 0xffffffd400b87947 */ /* 0x000fea000383ffff */
.L_x_60:
        /* <DEDUP_REMOVED lines=8> */
.L_x_174:
[----:B------:R-:W-:Y:S05]  /*51b0*/  BSYNC B2 ;  /* 0x0000000000027941 */ /* 0x000fea0003800000 */
.L_x_173:
[----:B------:R-:W-:Y:S05]  /*51c0*/  BRA `(.L_x_59) ;  /* 0xffffffd400907947 */ /* 0x000fea000383ffff */
.L_x_61:
[----:B------:R-:W-:Y:S01]  /*51d0*/  BSSY B2, `(.L_x_175) ;  /* 0x0000005000027945 */ /* 0x000fe20003800000 */
[----:B0--34-:R-:W-:-:S07]  /*51e0*/  IMAD.MOV.U32 R13, RZ, RZ, R22 ;  /* 0x000000ffff0d7224 */ /* 0x019fce00078e0016 */
[----:B-12--5:R-:W-:Y:S05]  /*51f0*/  WARPSYNC.COLLECTIVE R13, `(.L_x_176) ;  /* 0x000000000d087348 */ /* 0x026fea0003c00000 */
[----:B------:R-:W-:Y:S01]  /*5200*/  NOP ;  /* 0x0000000000007918 */ /* 0x000fe20000000000 */
[----:B-12--5:R-:W-:Y:S05]  /*5210*/  ENDCOLLECTIVE ;  /* 0x000000000000791b */ /* 0x026fea0003800000 */
.L_x_176:
[----:B------:R-:W-:Y:S05]  /*5220*/  BSYNC B2 ;  /* 0x0000000000027941 */ /* 0x000fea0003800000 */
.L_x_175:
[----:B------:R-:W-:Y:S05]  /*5230*/  BRA `(.L_x_56) ;  /* 0xffffffd400807947 */ /* 0x000fea000383ffff */
.L_x_62:
[----:B------:R-:W-:Y:S01]  /*5240*/  BSSY B1, `(.L_x_177) ;  /* 0x0000005000017945 */ /* 0x000fe20003800000 */
[----:B0--34-:R-:W-:-:S07]  /*5250*/  IMAD.MOV.U32 R13, RZ, RZ, -0x1 ;  /* 0xffffffffff0d7424 */ /* 0x019fce00078e00ff */
[----:B-12--5:R-:W-:Y:S05]  /*5260*/  WARPSYNC.COLLECTIVE R13, `(.L_x_178) ;  /* 0x000000000d087348 */ /* 0x026fea0003c00000 */
[----:B------:R-:W-:Y:S01]  /*5270*/  NOP ;  /* 0x0000000000007918 */ /* 0x000fe20000000000 */
[----:B-12--5:R-:W-:Y:S05]  /*5280*/  ENDCOLLECTIVE ;  /* 0x000000000000791b */ /* 0x026fea0003800000 */
.L_x_178:
[----:B------:R-:W-:Y:S05]  /*5290*/  BSYNC B1 ;  /* 0x0000000000017941 */ /* 0x000fea0003800000 */
.L_x_177:
[----:B------:R-:W-:Y:S05]  /*52a0*/  BRA `(.L_x_179) ;  /* 0xffffffd400787947 */ /* 0x000fea000383ffff */
.L_x_66:
        /* <DEDUP_REMOVED lines=8> */
.L_x_181:
[----:B------:R-:W-:Y:S05]  /*5330*/  BSYNC B2 ;  /* 0x0000000000027941 */ /* 0x000fea0003800000 */
.L_x_180:
[----:B------:R-:W-:Y:S05]  /*5340*/  BRA `(.L_x_67) ;  /* 0xffffffd800287947 */ /* 0x000fea000383ffff */
.L_x_68:
        /* <DEDUP_REMOVED lines=8> */
.L_x_183:
[----:B------:R-:W-:Y:S05]  /*53d0*/  BSYNC B2 ;  /* 0x0000000000027941 */ /* 0x000fea0003800000 */
.L_x_182:
[----:B------:R-:W-:Y:S05]  /*53e0*/  BRA `(.L_x_67) ;  /* 0xffffffd800007947 */ /* 0x000fea000383ffff */
.L_x_69:
[----:B------:R-:W-:Y:S01]  /*53f0*/  BSSY B2, `(.L_x_184) ;  /* 0x0000005000027945 */ /* 0x000fe20003800000 */
[----:B---34-:R-:W-:-:S07]  /*5400*/  IMAD.MOV.U32 R13, RZ, RZ, R22 ;  /* 0x000000ffff0d7224 */ /* 0x018fce00078e0016 */
[----:B012--5:R-:W-:Y:S05]  /*5410*/  WARPSYNC.COLLECTIVE R13, `(.L_x_185) ;  /* 0x000000000d087348 */ /* 0x027fea0003c00000 */
[----:B------:R-:W-:Y:S01]  /*5420*/  NOP ;  /* 0x0000000000007918 */ /* 0x000fe20000000000 */
[----:B012--5:R-:W-:Y:S05]  /*5430*/  ENDCOLLECTIVE ;  /* 0x000000000000791b */ /* 0x027fea0003800000 */
.L_x_185:
[----:B------:R-:W-:Y:S05]  /*5440*/  BSYNC B2 ;  /* 0x0000000000027941 */ /* 0x000fea0003800000 */
.L_x_184:
[----:B------:R-:W-:Y:S05]  /*5450*/  BRA `(.L_x_64) ;  /* 0xffffffd400f07947 */ /* 0x000fea000383ffff */
.L_x_70:
[----:B------:R-:W-:Y:S01]  /*5460*/  BSSY B1, `(.L_x_186) ;  /* 0x0000005000017945 */ /* 0x000fe20003800000 */
[----:B---34-:R-:W-:-:S07]  /*5470*/  IMAD.MOV.U32 R13, RZ, RZ, -0x1 ;  /* 0xffffffffff0d7424 */ /* 0x018fce00078e00ff */
[----:B012--5:R-:W-:Y:S05]  /*5480*/  WARPSYNC.COLLECTIVE R13, `(.L_x_187) ;  /* 0x000000000d087348 */ /* 0x027fea0003c00000 */
[----:B------:R-:W-:Y:S01]  /*5490*/  NOP ;  /* 0x0000000000007918 */ /* 0x000fe20000000000 */
[----:B012--5:R-:W-:Y:S05]  /*54a0*/  ENDCOLLECTIVE ;  /* 0x000000000000791b */ /* 0x027fea0003800000 */
.L_x_187:
[----:B------:R-:W-:Y:S05]  /*54b0*/  BSYNC B1 ;  /* 0x0000000000017941 */ /* 0x000fea0003800000 */
.L_x_186:
[----:B------:R-:W-:Y:S05]  /*54c0*/  BRA `(.L_x_188) ;  /* 0xffffffd400e87947 */ /* 0x000fea000383ffff */
.L_x_74:
        /* <DEDUP_REMOVED lines=8> */
.L_x_190:
[----:B------:R-:W-:Y:S05]  /*5550*/  BSYNC B2 ;  /* 0x0000000000027941 */ /* 0x000fea0003800000 */
.L_x_189:
[----:B------:R-:W-:Y:S05]  /*5560*/  BRA `(.L_x_75) ;  /* 0xffffffd800987947 */ /* 0x000fea000383ffff */
.L_x_76:
        /* <DEDUP_REMOVED lines=8> */
.L_x_192:
[----:B------:R-:W-:Y:S05]  /*55f0*/  BSYNC B2 ;  /* 0x0000000000027941 */ /* 0x000fea0003800000 */
.L_x_191:
[----:B------:R-:W-:Y:S05]  /*5600*/  BRA `(.L_x_75) ;  /* 0xffffffd800707947 */ /* 0x000fea000383ffff */
.L_x_77:
[----:B------:R-:W-:Y:S01]  /*5610*/  BSSY B2, `(.L_x_193) ;  /* 0x0000005000027945 */ /* 0x000fe20003800000 */
[----:B0--34-:R-:W-:-:S07]  /*5620*/  IMAD.MOV.U32 R13, RZ, RZ, R22 ;  /* 0x000000ffff0d7224 */ /* 0x019fce00078e0016 */
[----:B-12--5:R-:W-:Y:S05]  /*5630*/  WARPSYNC.COLLECTIVE R13, `(.L_x_194) ;  /* 0x000000000d087348 */ /* 0x026fea0003c00000 */
[----:B------:R-:W-:Y:S01]  /*5640*/  NOP ;  /* 0x0000000000007918 */ /* 0x000fe20000000000 */
[----:B-12--5:R-:W-:Y:S05]  /*5650*/  ENDCOLLECTIVE ;  /* 0x000000000000791b */ /* 0x026fea0003800000 */
.L_x_194:
[----:B------:R-:W-:Y:S05]  /*5660*/  BSYNC B2 ;  /* 0x0000000000027941 */ /* 0x000fea0003800000 */
.L_x_193:
[----:B------:R-:W-:Y:S05]  /*5670*/  BRA `(.L_x_72) ;  /* 0xffffffd800607947 */ /* 0x000fea000383ffff */
.L_x_78:
[----:B------:R-:W-:Y:S01]  /*5680*/  BSSY B1, `(.L_x_195) ;  /* 0x0000005000017945 */ /* 0x000fe20003800000 */
[----:B0--34-:R-:W-:-:S07]  /*5690*/  IMAD.MOV.U32 R13, RZ, RZ, -0x1 ;  /* 0xffffffffff0d7424 */ /* 0x019fce00078e00ff */
[----:B-12--5:R-:W-:Y:S05]  /*56a0*/  WARPSYNC.COLLECTIVE R13, `(.L_x_196) ;  /* 0x000000000d087348 */ /* 0x026fea0003c00000 */
[----:B------:R-:W-:Y:S01]  /*56b0*/  NOP ;  /* 0x0000000000007918 */ /* 0x000fe20000000000 */
[----:B-12--5:R-:W-:Y:S05]  /*56c0*/  ENDCOLLECTIVE ;  /* 0x000000000000791b */ /* 0x026fea0003800000 */
.L_x_196:
[----:B------:R-:W-:Y:S05]  /*56d0*/  BSYNC B1 ;  /* 0x0000000000017941 */ /* 0x000fea0003800000 */
.L_x_195:
[----:B------:R-:W-:Y:S05]  /*56e0*/  BRA `(.L_x_197) ;  /* 0xffffffd800587947 */ /* 0x000fea000383ffff */
.L_x_82:
        /* <DEDUP_REMOVED lines=8> */
.L_x_199:
[----:B------:R-:W-:Y:S05]  /*5770*/  BSYNC B2 ;  /* 0x0000000000027941 */ /* 0x000fea0003800000 */
.L_x_198:
[----:B------:R-:W-:Y:S05]  /*5780*/  BRA `(.L_x_83) ;  /* 0xffffffdc00087947 */ /* 0x000fea000383ffff */
.L_x_84:
        /* <DEDUP_REMOVED lines=8> */
.L_x_201:
[----:B------:R-:W-:Y:S05]  /*5810*/  BSYNC B2 ;  /* 0x0000000000027941 */ /* 0x000fea0003800000 */
.L_x_200:
[----:B------:R-:W-:Y:S05]  /*5820*/  BRA `(.L_x_83) ;  /* 0xffffffd800e07947 */ /* 0x000fea000383ffff */
.L_x_85:
[----:B------:R-:W-:Y:S01]  /*5830*/  BSSY B2, `(.L_x_202) ;  /* 0x0000005000027945 */ /* 0x000fe20003800000 */
[----:B0---4-:R-:W-:-:S07]  /*5840*/  IMAD.MOV.U32 R13, RZ, RZ, R22 ;  /* 0x000000ffff0d7224 */ /* 0x011fce00078e0016 */
[----:B-123-5:R-:W-:Y:S05]  /*5850*/  WARPSYNC.COLLECTIVE R13, `(.L_x_203) ;  /* 0x000000000d087348 */ /* 0x02efea0003c00000 */
[----:B------:R-:W-:Y:S01]  /*5860*/  NOP ;  /* 0x0000000000007918 */ /* 0x000fe20000000000 */
[----:B-123-5:R-:W-:Y:S05]  /*5870*/  ENDCOLLECTIVE ;  /* 0x000000000000791b */ /* 0x02efea0003800000 */
.L_x_203:
[----:B------:R-:W-:Y:S05]  /*5880*/  BSYNC B2 ;  /* 0x0000000000027941 */ /* 0x000fea0003800000 */
.L_x_202:
[----:B------:R-:W-:Y:S05]  /*5890*/  BRA `(.L_x_80) ;  /* 0xffffffd800d07947 */ /* 0x000fea000383ffff */
.L_x_86:
[----:B------:R-:W-:Y:S01]  /*58a0*/  BSSY B1, `(.L_x_204) ;  /* 0x0000005000017945 */ /* 0x000fe20003800000 */
[----:B0---4-:R-:W-:-:S07]  /*58b0*/  IMAD.MOV.U32 R13, RZ, RZ, -0x1 ;  /* 0xffffffffff0d7424 */ /* 0x011fce00078e00ff */
[----:B-123-5:R-:W-:Y:S05]  /*58c0*/  WARPSYNC.COLLECTIVE R13, `(.L_x_205) ;  /* 0x000000000d087348 */ /* 0x02efea0003c00000 */
[----:B------:R-:W-:Y:S01]  /*58d0*/  NOP ;  /* 0x0000000000007918 */ /* 0x000fe20000000000 */
[----:B-123-5:R-:W-:Y:S05]  /*58e0*/  ENDCOLLECTIVE ;  /* 0x000000000000791b */ /* 0x02efea0003800000 */
.L_x_205:
[----:B------:R-:W-:Y:S05]  /*58f0*/  BSYNC B1 ;  /* 0x0000000000017941 */ /* 0x000fea0003800000 */
.L_x_204:
[----:B------:R-:W-:Y:S05]  /*5900*/  BRA `(.L_x_206) ;  /* 0xffffffd800c87947 */ /* 0x000fea000383ffff */
.L_x_90:
        /* <DEDUP_REMOVED lines=8> */
.L_x_208:
[----:B------:R-:W-:Y:S05]  /*5990*/  BSYNC B2 ;  /* 0x0000000000027941 */ /* 0x000fea0003800000 */
.L_x_207:
[----:B------:R-:W-:Y:S05]  /*59a0*/  BRA `(.L_x_91) ;  /* 0xffffffdc00787947 */ /* 0x000fea000383ffff */
.L_x_92:
        /* <DEDUP_REMOVED lines=8> */
.L_x_210:
[----:B------:R-:W-:Y:S05]  /*5a30*/  BSYNC B2 ;  /* 0x0000000000027941 */ /* 0x000fea0003800000 */
.L_x_209:
[----:B------:R-:W-:Y:S05]  /*5a40*/  BRA `(.L_x_91) ;  /* 0xffffffdc00507947 */ /* 0x000fea000383ffff */
.L_x_93:
[----:B------:R-:W-:Y:S01]  /*5a50*/  BSSY B2, `(.L_x_211) ;  /* 0x0000005000027945 */ /* 0x000fe20003800000 */
[----:B---34-:R-:W-:-:S07]  /*5a60*/  IMAD.MOV.U32 R13, RZ, RZ, R22 ;  /* 0x000000ffff0d7224 */ /* 0x018fce00078e0016 */
[----:B012--5:R-:W-:Y:S05]  /*5a70*/  WARPSYNC.COLLECTIVE R13, `(.L_x_212) ;  /* 0x000000000d087348 */ /* 0x027fea0003c00000 */
[----:B------:R-:W-:Y:S01]  /*5a80*/  NOP ;  /* 0x0000000000007918 */ /* 0x000fe20000000000 */
[----:B012--5:R-:W-:Y:S05]  /*5a90*/  ENDCOLLECTIVE ;  /* 0x000000000000791b */ /* 0x027fea0003800000 */
.L_x_212:
[----:B------:R-:W-:Y:S05]  /*5aa0*/  BSYNC B2 ;  /* 0x0000000000027941 */ /* 0x000fea0003800000 */
.L_x_211:
[----:B------:R-:W-:Y:S05]  /*5ab0*/  BRA `(.L_x_88) ;  /* 0xffffffdc00407947 */ /* 0x000fea000383ffff */
.L_x_94:
[----:B------:R-:W-:Y:S01]  /*5ac0*/  BSSY B1, `(.L_x_213) ;  /* 0x0000005000017945 */ /* 0x000fe20003800000 */
[----:B---34-:R-:W-:-:S07]  /*5ad0*/  IMAD.MOV.U32 R13, RZ, RZ, -0x1 ;  /* 0xffffffffff0d7424 */ /* 0x018fce00078e00ff */
[----:B012--5:R-:W-:Y:S05]  /*5ae0*/  WARPSYNC.COLLECTIVE R13, `(.L_x_214) ;  /* 0x000000000d087348 */ /* 0x027fea0003c00000 */
[----:B------:R-:W-:Y:S01]  /*5af0*/  NOP ;  /* 0x0000000000007918 */ /* 0x000fe20000000000 */
[----:B012--5:R-:W-:Y:S05]  /*5b00*/  ENDCOLLECTIVE ;  /* 0x000000000000791b */ /* 0x027fea0003800000 */
.L_x_214:
[----:B------:R-:W-:Y:S05]  /*5b10*/  BSYNC B1 ;  /* 0x0000000000017941 */ /* 0x000fea0003800000 */
.L_x_213:
[----:B------:R-:W-:Y:S05]  /*5b20*/  BRA `(.L_x_215) ;  /* 0xffffffdc00387947 */ /* 0x000fea000383ffff */
.L_x_101:
        /* <DEDUP_REMOVED lines=8> */
.L_x_217:
[----:B------:R-:W-:Y:S05]  /*5bb0*/  BSYNC B2 ;  /* 0x0000000000027941 */ /* 0x000fea0003800000 */
.L_x_216:
[----:B------:R-:W-:Y:S05]  /*5bc0*/  BRA `(.L_x_98) ;  /* 0xffffffe000047947 */ /* 0x000fea000383ffff */
.L_x_102:
[----:B------:R-:W-:Y:S01]  /*5bd0*/  BSSY B2, `(.L_x_218) ;  /* 0x0000005000027945 */ /* 0x000fe20003800000 */
[----:B---34-:R-:W-:-:S07]  /*5be0*/  IMAD.MOV.U32 R13, RZ, RZ, R17 ;  /* 0x000000ffff0d7224 */ /* 0x018fce00078e0011 */
[----:B012--5:R-:W-:Y:S05]  /*5bf0*/  WARPSYNC.COLLECTIVE R13, `(.L_x_219) ;  /* 0x000000000d087348 */ /* 0x027fea0003c00000 */
[----:B------:R-:W-:Y:S01]  /*5c00*/  NOP ;  /* 0x0000000000007918 */ /* 0x000fe20000000000 */
[----:B012--5:R-:W-:Y:S05]  /*5c10*/  ENDCOLLECTIVE ;  /* 0x000000000000791b */ /* 0x027fea0003800000 */
.L_x_219:
[----:B------:R-:W-:Y:S05]  /*5c20*/  BSYNC B2 ;  /* 0x0000000000027941 */ /* 0x000fea0003800000 */
.L_x_218:
[----:B------:R-:W-:Y:S05]  /*5c30*/  BRA `(.L_x_96) ;  /* 0xffffffdc00f47947 */ /* 0x000fea000383ffff */
.L_x_104:
[----:B------:R-:W-:Y:S01]  /*5c40*/  BSSY B0, `(.L_x_220) ;  /* 0x0000009000007945 */ /* 0x000fe20003800000 */
[----:B---3--:R-:W-:Y:S01]  /*5c50*/  CS2R R14, SRZ ;  /* 0x00000000000e7805 */ /* 0x008fe2000001ff00 */
[----:B----4-:R-:W-:-:S07]  /*5c60*/  IMAD.MOV.U32 R13, RZ, RZ, -0x1 ;  /* 0xffffffffff0d7424 */ /* 0x010fce00078e00ff */
[----:B0----5:R-:W-:Y:S05]  /*5c70*/  WARPSYNC.COLLECTIVE.ALL `(.L_x_221) ;  /* 0x0000000000147948 */ /* 0x021fea0003c00000 */
[----:B------:R-:W-:-:S04]  /*5c80*/  SHF.L.U32 R15, R15, 0x10, RZ ;  /* 0x000000100f0f7819 */ /* 0x000fc800000006ff */
[----:B------:R-:W-:-:S05]  /*5c90*/  LOP3.LUT R15, R15, 0xf, R14, 0xf8, !PT ;  /* 0x0000000f0f0f7812 */ /* 0x000fca00078ef80e */
[----:B------:R1:W-:Y:S02]  /*5ca0*/  BAR.SYNC.DEFER_BLOCKING R15, R15 ;  /* 0x0000000f0000731d */ /* 0x0003e40000010000 */
[----:B-1----:R-:W-:-:S04]  /*5cb0*/  SHF.R.U32 R15, R15, 0x10, RZ ;  /* 0x000000100f0f7819 */ /* 0x002fc800000016ff */
[----:B0----5:R-:W-:Y:S05]  /*5cc0*/  ENDCOLLECTIVE ;  /* 0x000000000000791b */ /* 0x021fea0003800000 */
.L_x_221:
[----:B------:R-:W-:Y:S05]  /*5cd0*/  BSYNC B0 ;  /* 0x0000000000007941 */ /* 0x000fea0003800000 */
.L_x_220:
[----:B------:R-:W-:Y:S05]  /*5ce0*/  BRA `(.L_x_222) ;  /* 0xffffffdc00f07947 */ /* 0x000fea000383ffff */
.L_x_223:
[----:B------:R-:W-:-:S00]  /*5cf0*/  BRA `(.L_x_223) ;  /* 0xfffffffc00fc7947 */ /* 0x000fc0000383ffff */
[----:B------:R-:W-:-:S00]  /*5d00*/  NOP ;  /* 0x0000000000007918 */ /* 0x000fc00000000000 */
[----:B------:R-:W-:-:S00]  /*5d10*/  NOP ;  /* 0x0000000000007918 */ /* 0x000fc00000000000 */
[----:B------:R-:W-:-:S00]  /*5d20*/  NOP ;  /* 0x0000000000007918 */ /* 0x000fc00000000000 */
[----:B------:R-:W-:-:S00]  /*5d30*/  NOP ;  /* 0x0000000000007918 */ /* 0x000fc00000000000 */
[----:B------:R-:W-:-:S00]  /*5d40*/  NOP ;  /* 0x0000000000007918 */ /* 0x000fc00000000000 */
[----:B------:R-:W-:-:S00]  /*5d50*/  NOP ;  /* 0x0000000000007918 */ /* 0x000fc00000000000 */
[----:B------:R-:W-:-:S00]  /*5d60*/  NOP ;  /* 0x0000000000007918 */ /* 0x000fc00000000000 */
[----:B------:R-:W-:-:S00]  /*5d70*/  NOP ;  /* 0x0000000000007918 */ /* 0x000fc00000000000 */
.L_x_896:


//--------------------- .text._Z14permute_sharedILj256ELj16ELj12ELm1871100EEvmmPh --------------------------
	.section	.text._Z14permute_sharedILj256ELj16ELj12ELm1871100EEvmmPh,"ax",@progbits
	.align	128
        .global         _Z14permute_sharedILj256ELj16ELj12ELm1871100EEvmmPh
        .type           _Z14permute_sharedILj256ELj16ELj12ELm1871100EEvmmPh,@function
        .size           _Z14permute_sharedILj256ELj16ELj12ELm1871100EEvmmPh,(.L_x_897 - _Z14permute_sharedILj256ELj16ELj12ELm1871100EEvmmPh)
        .other          _Z14permute_sharedILj256ELj16ELj12ELm1871100EEvmmPh,@"STO_CUDA_ENTRY STV_DEFAULT"
_Z14permute_sharedILj256ELj16ELj12ELm1871100EEvmmPh:
.text._Z14permute_sharedILj256ELj16ELj12ELm1871100EEvmmPh:
        /* <DEDUP_REMOVED lines=35> */
.L_x_331:
        /* <DEDUP_REMOVED lines=15> */
.L_x_334:
        /* <DEDUP_REMOVED lines=146> */
.L_x_226:
[----:B------:R-:W-:Y:S05]  /*0c40*/  BSYNC.RECONVERGENT B0 ;  /* 0x0000000000007941 */ /* 0x000fea0003800200 */
.L_x_225:
[----:B------:R-:W-:-:S03]  /*0c50*/  UMOV UR5, 0xffffffff ;  /* 0xffffffff00057882 */ /* 0x000fc60000000000 */
[----:B------:R-:W-:Y:S05]  /*0c60*/  BRA.DIV UR5, `(.L_x_227) ;  /* 0x0000003605947947 */ /* 0x000fea000b800000 */
[----:B------:R-:W-:Y:S06]  /*0c70*/  BAR.SYNC.DEFER_BLOCKING 0x0 ;  /* 0x0000000000007b1d */ /* 0x000fec0000010000 */
.L_x_337:
        /* <DEDUP_REMOVED lines=8> */
.L_x_327:
[----:B------:R1:W2:Y:S01]  /*0d00*/  LDS.U8 R18, [R14+-0x5] ;  /* 0xfffffb000e127984 */ /* 0x0002a20000000000 */
[----:B------:R-:W-:-:S03]  /*0d10*/  UMOV UR5, 0xffffffff ;  /* 0xffffffff00057882 */ /* 0x000fc60000000000 */
[----:B---345:R-:W-:Y:S05]  /*0d20*/  BRA.DIV UR5, `(.L_x_230) ;  /* 0x0000003605907947 */ /* 0x038fea000b800000 */
[----:B------:R-:W-:Y:S01]  /*0d30*/  NOP ;  /* 0x0000000000007918 */ /* 0x000fe20000000000 */
.L_x_340:
        /* <DEDUP_REMOVED lines=15> */
.L_x_233:
        /* <DEDUP_REMOVED lines=42> */
.L_x_235:
[----:B------:R-:W-:-:S13]  /*10d0*/  R2UR UR5, R22 ;  /* 0x00000000160572ca */ /* 0x000fda00000e0000 */
[----:B------:R-:W-:Y:S05]  /*10e0*/  BRA.DIV UR5, `(.L_x_237) ;  /* 0x0000003605087947 */ /* 0x000fea000b800000 */
[----:B------:R-:W-:Y:S01]  /*10f0*/  NOP ;  /* 0x0000000000007918 */ /* 0x000fe20000000000 */
.L_x_232:
[----:B------:R-:W-:Y:S05]  /*1100*/  BSYNC B1 ;  /* 0x0000000000017941 */ /* 0x000fea0003800000 */
.L_x_231:
[----:B------:R0:W0:Y:S01]  /*1110*/  LDS.U8 R18, [R14+-0x4] ;  /* 0xfffffc000e127984 */ /* 0x0000220000000000 */
[----:B------:R-:W-:-:S03]  /*1120*/  UMOV UR5, 0xffffffff ;  /* 0xffffffff00057882 */ /* 0x000fc60000000000 */
[----:B------:R-:W-:Y:S05]  /*1130*/  BRA.DIV UR5, `(.L_x_238) ;  /* 0x0000003605107947 */ /* 0x000fea000b800000 */
[----:B------:R-:W-:Y:S01]  /*1140*/  NOP ;  /* 0x0000000000007918 */ /* 0x000fe20000000000 */
.L_x_349:
        /* <DEDUP_REMOVED lines=51> */
.L_x_241:
[----:B------:R-:W-:-:S03]  /*1480*/  UMOV UR5, 0xffffffff ;  /* 0xffffffff00057882 */ /* 0x000fc60000000000 */
[----:B------:R-:W-:Y:S05]  /*1490*/  BRA.DIV UR5, `(.L_x_244) ;  /* 0x00000032057c7947 */ /* 0x000fea000b800000 */
[----:B0-----:R-:W4:Y:S02]  /*14a0*/  SHFL.DOWN PT, R15, R15, 0x1, 0x1f ;  /* 0x08201f000f0f7f89 */ /* 0x001f2400000e0000 */
.L_x_243:
[----:B------:R-:W-:-:S13]  /*14b0*/  R2UR UR5, R22 ;  /* 0x00000000160572ca */ /* 0x000fda00000e0000 */
[----:B------:R-:W-:Y:S05]  /*14c0*/  BRA.DIV UR5, `(.L_x_245) ;  /* 0x0000003205987947 */ /* 0x000fea000b800000 */
[----:B------:R-:W-:Y:S01]  /*14d0*/  NOP ;  /* 0x0000000000007918 */ /* 0x000fe20000000000 */
.L_x_240:
[----:B------:R-:W-:Y:S05]  /*14e0*/  BSYNC B1 ;  /* 0x0000000000017941 */ /* 0x000fea0003800000 */
.L_x_239:
[----:B------:R0:W0:Y:S01]  /*14f0*/  LDS.U8 R18, [R14+-0x3] ;  /* 0xfffffd000e127984 */ /* 0x0000220000000000 */
[----:B------:R-:W-:-:S03]  /*1500*/  UMOV UR5, 0xffffffff ;  /* 0xffffffff00057882 */ /* 0x000fc60000000000 */
[----:B------:R-:W-:Y:S05]  /*1510*/  BRA.DIV UR5, `(.L_x_246) ;  /* 0x0000003205a07947 */ /* 0x000fea000b800000 */
[----:B------:R-:W-:Y:S01]  /*1520*/  NOP ;  /* 0x0000000000007918 */ /* 0x000fe20000000000 */
.L_x_358:
        /* <DEDUP_REMOVED lines=51> */
.L_x_249:
[----:B------:R-:W-:-:S03]  /*1860*/  UMOV UR5, 0xffffffff ;  /* 0xffffffff00057882 */ /* 0x000fc60000000000 */
[----:B------:R-:W-:Y:S05]  /*1870*/  BRA.DIV UR5, `(.L_x_252) ;  /* 0x00000032050c7947 */ /* 0x000fea000b800000 */
[----:B0-----:R-:W0:Y:S02]  /*1880*/  SHFL.DOWN PT, R15, R15, 0x1, 0x1f ;  /* 0x08201f000f0f7f89 */ /* 0x001e2400000e0000 */
.L_x_251:
[----:B------:R-:W-:-:S13]  /*1890*/  R2UR UR5, R22 ;  /* 0x00000000160572ca */ /* 0x000fda00000e0000 */
[----:B------:R-:W-:Y:S05]  /*18a0*/  BRA.DIV UR5, `(.L_x_253) ;  /* 0x0000003205287947 */ /* 0x000fea000b800000 */
[----:B------:R-:W-:Y:S01]  /*18b0*/  NOP ;  /* 0x0000000000007918 */ /* 0x000fe20000000000 */
.L_x_248:
[----:B------:R-:W-:Y:S05]  /*18c0*/  BSYNC B1 ;  /* 0x0000000000017941 */ /* 0x000fea0003800000 */
.L_x_247:
[----:B------:R0:W0:Y:S01]  /*18d0*/  LDS.U8 R18, [R14+-0x2] ;  /* 0xfffffe000e127984 */ /* 0x0000220000000000 */
[----:B------:R-:W-:-:S03]  /*18e0*/  UMOV UR5, 0xffffffff ;  /* 0xffffffff00057882 */ /* 0x000fc60000000000 */
[----:B------:R-:W-:Y:S05]  /*18f0*/  BRA.DIV UR5, `(.L_x_254) ;  /* 0x0000003205307947 */ /* 0x000fea000b800000 */
[----:B------:R-:W-:Y:S01]  /*1900*/  NOP ;  /* 0x0000000000007918 */ /* 0x000fe20000000000 */
.L_x_367:
        /* <DEDUP_REMOVED lines=51> */
.L_x_257:
[----:B------:R-:W-:-:S03]  /*1c40*/  UMOV UR5, 0xffffffff ;  /* 0xffffffff00057882 */ /* 0x000fc60000000000 */
[----:B------:R-:W-:Y:S05]  /*1c50*/  BRA.DIV UR5, `(.L_x_260) ;  /* 0x0000002e059c7947 */ /* 0x000fea000b800000 */
[----:B0-----:R-:W0:Y:S02]  /*1c60*/  SHFL.DOWN PT, R15, R15, 0x1, 0x1f ;  /* 0x08201f000f0f7f89 */ /* 0x001e2400000e0000 */
.L_x_259:
[----:B------:R-:W-:-:S13]  /*1c70*/  R2UR UR5, R22 ;  /* 0x00000000160572ca */ /* 0x000fda00000e0000 */
[----:B------:R-:W-:Y:S05]  /*1c80*/  BRA.DIV UR5, `(.L_x_261) ;  /* 0x0000002e05b87947 */ /* 0x000fea000b800000 */
[----:B------:R-:W-:Y:S01]  /*1c90*/  NOP ;  /* 0x0000000000007918 */ /* 0x000fe20000000000 */
.L_x_256:
[----:B------:R-:W-:Y:S05]  /*1ca0*/  BSYNC B1 ;  /* 0x0000000000017941 */ /* 0x000fea0003800000 */
.L_x_255:
[----:B------:R0:W0:Y:S01]  /*1cb0*/  LDS.U8 R18, [R14+-0x1] ;  /* 0xffffff000e127984 */ /* 0x0000220000000000 */
[----:B------:R-:W-:-:S03]  /*1cc0*/  UMOV UR5, 0xffffffff ;  /* 0xffffffff00057882 */ /* 0x000fc60000000000 */
[----:B------:R-:W-:Y:S05]  /*1cd0*/  BRA.DIV UR5, `(.L_x_262) ;  /* 0x0000002e05c07947 */ /* 0x000fea000b800000 */
[----:B------:R-:W-:Y:S01]  /*1ce0*/  NOP ;  /* 0x0000000000007918 */ /* 0x000fe20000000000 */
.L_x_376:
        /* <DEDUP_REMOVED lines=51> */
.L_x_265:
[----:B------:R-:W-:-:S03]  /*2020*/  UMOV UR5, 0xffffffff ;  /* 0xffffffff00057882 */ /* 0x000fc60000000000 */
[----:B------:R-:W-:Y:S05]  /*2030*/  BRA.DIV UR5, `(.L_x_268) ;  /* 0x0000002e052c7947 */ /* 0x000fea000b800000 */
[----:B0-----:R-:W0:Y:S02]  /*2040*/  SHFL.DOWN PT, R15, R15, 0x1, 0x1f ;  /* 0x08201f000f0f7f89 */ /* 0x001e2400000e0000 */
.L_x_267:
[----:B------:R-:W-:-:S13]  /*2050*/  R2UR UR5, R22 ;  /* 0x00000000160572ca */ /* 0x000fda00000e0000 */
[----:B------:R-:W-:Y:S05]  /*2060*/  BRA.DIV UR5, `(.L_x_269) ;  /* 0x0000002e05487947 */ /* 0x000fea000b800000 */
[----:B------:R-:W-:Y:S01]  /*2070*/  NOP ;  /* 0x0000000000007918 */ /* 0x000fe20000000000 */
.L_x_264:
[----:B------:R-:W-:Y:S05]  /*2080*/  BSYNC B1 ;  /* 0x0000000000017941 */ /* 0x000fea0003800000 */
.L_x_263:
[----:B------:R0:W0:Y:S01]  /*2090*/  LDS.U8 R18, [R14] ;  /* 0x000000000e127984 */ /* 0x0000220000000000 */
[----:B------:R-:W-:-:S03]  /*20a0*/  UMOV UR5, 0xffffffff ;  /* 0xffffffff00057882 */ /* 0x000fc60000000000 */
[----:B------:R-:W-:Y:S05]  /*20b0*/  BRA.DIV UR5, `(.L_x_270) ;  /* 0x0000002e05507947 */ /* 0x000fea000b800000 */
[----:B------:R-:W-:Y:S01]  /*20c0*/  NOP ;  /* 0x0000000000007918 */ /* 0x000fe20000000000 */
.L_x_385:
        /* <DEDUP_REMOVED lines=51> */
.L_x_273:
[----:B------:R-:W-:-:S03]  /*2400*/  UMOV UR5, 0xffffffff ;  /* 0xffffffff00057882 */ /* 0x000fc60000000000 */
[----:B------:R-:W-:Y:S05]  /*2410*/  BRA.DIV UR5, `(.L_x_276) ;  /* 0x0000002a05bc7947 */ /* 0x000fea000b800000 */
[----:B0-----:R-:W0:Y:S02]  /*2420*/  SHFL.DOWN PT, R15, R15, 0x1, 0x1f ;  /* 0x08201f000f0f7f89 */ /* 0x001e2400000e0000 */
.L_x_275:
[----:B------:R-:W-:-:S13]  /*2430*/  R2UR UR5, R22 ;  /* 0x00000000160572ca */ /* 0x000fda00000e0000 */
[----:B------:R-:W-:Y:S05]  /*2440*/  BRA.DIV UR5, `(.L_x_277) ;  /* 0x0000002a05d87947 */ /* 0x000fea000b800000 */
[----:B------:R-:W-:Y:S01]  /*2450*/  NOP ;  /* 0x0000000000007918 */ /* 0x000fe20000000000 */
.L_x_272:
[----:B------:R-:W-:Y:S05]  /*2460*/  BSYNC B1 ;  /* 0x0000000000017941 */ /* 0x000fea0003800000 */
.L_x_271:
[----:B------:R0:W0:Y:S01]  /*2470*/  LDS.U8 R18, [R14+0x1] ;  /* 0x000001000e127984 */ /* 0x0000220000000000 */
[----:B------:R-:W-:-:S03]  /*2480*/  UMOV UR5, 0xffffffff ;  /* 0xffffffff00057882 */ /* 0x000fc60000000000 */
[----:B------:R-:W-:Y:S05]  /*2490*/  BRA.DIV UR5, `(.L_x_278) ;  /* 0x0000002a05e07947 */ /* 0x000fea000b800000 */
[----:B------:R-:W-:Y:S01]  /*24a0*/  NOP ;  /* 0x0000000000007918 */ /* 0x000fe20000000000 */
.L_x_394:
        /* <DEDUP_REMOVED lines=51> */
.L_x_281:
[----:B------:R-:W-:-:S03]  /*27e0*/  UMOV UR5, 0xffffffff ;  /* 0xffffffff00057882 */ /* 0x000fc60000000000 */
[----:B------:R-:W-:Y:S05]  /*27f0*/  BRA.DIV UR5, `(.L_x_284) ;  /* 0x0000002a054c7947 */ /* 0x000fea000b800000 */
[----:B0-----:R-:W0:Y:S02]  /*2800*/  SHFL.DOWN PT, R15, R15, 0x1, 0x1f ;  /* 0x08201f000f0f7f89 */ /* 0x001e2400000e0000 */
.L_x_283:
[----:B------:R-:W-:-:S13]  /*2810*/  R2UR UR5, R22 ;  /* 0x00000000160572ca */ /* 0x000fda00000e0000 */
[----:B------:R-:W-:Y:S05]  /*2820*/  BRA.DIV UR5, `(.L_x_285) ;  /* 0x0000002a05687947 */ /* 0x000fea000b800000 */
[----:B------:R-:W-:Y:S01]  /*2830*/  NOP ;  /* 0x0000000000007918 */ /* 0x000fe20000000000 */
.L_x_280:
[----:B------:R-:W-:Y:S05]  /*2840*/  BSYNC B1 ;  /* 0x0000000000017941 */ /* 0x000fea0003800000 */
.L_x_279:
[----:B------:R0:W0:Y:S01]  /*2850*/  LDS.U8 R18, [R14+0x2] ;  /* 0x000002000e127984 */ /* 0x0000220000000000 */
[----:B------:R-:W-:-:S03]  /*2860*/  UMOV UR5, 0xffffffff ;  /* 0xffffffff00057882 */ /* 0x000fc60000000000 */
[----:B------:R-:W-:Y:S05]  /*2870*/  BRA.DIV UR5, `(.L_x_286) ;  /* 0x0000002a05707947 */ /* 0x000fea000b800000 */
[----:B------:R-:W-:Y:S01]  /*2880*/  NOP ;  /* 0x0000000000007918 */ /* 0x000fe20000000000 */
.L_x_403:
        /* <DEDUP_REMOVED lines=51> */
.L_x_289:
[----:B------:R-:W-:-:S03]  /*2bc0*/  UMOV UR5, 0xffffffff ;  /* 0xffffffff00057882 */ /* 0x000fc60000000000 */
[----:B------:R-:W-:Y:S05]  /*2bd0*/  BRA.DIV UR5, `(.L_x_292) ;  /* 0x0000002605dc7947 */ /* 0x000fea000b800000 */
[----:B0-----:R-:W0:Y:S02]  /*2be0*/  SHFL.DOWN PT, R15, R15, 0x1, 0x1f ;  /* 0x08201f000f0f7f89 */ /* 0x001e2400000e0000 */
.L_x_291:
[----:B------:R-:W-:-:S13]  /*2bf0*/  R2UR UR5, R22 ;  /* 0x00000000160572ca */ /* 0x000fda00000e0000 */
[----:B------:R-:W-:Y:S05]  /*2c00*/  BRA.DIV UR5, `(.L_x_293) ;  /* 0x0000002605f87947 */ /* 0x000fea000b800000 */
[----:B------:R-:W-:Y:S01]  /*2c10*/  NOP ;  /* 0x0000000000007918 */ /* 0x000fe20000000000 */
.L_x_288:
[----:B------:R-:W-:Y:S05]  /*2c20*/  BSYNC B1 ;  /* 0x0000000000017941 */ /* 0x000fea0003800000 */
.L_x_287:
[----:B------:R0:W0:Y:S01]  /*2c30*/  LDS.U8 R18, [R14+0x3] ;  /* 0x000003000e127984 */ /* 0x0000220000000000 */
[----:B------:R-:W-:-:S03]  /*2c40*/  UMOV UR5, 0xffffffff ;  /* 0xffffffff00057882 */ /* 0x000fc60000000000 */
[----:B------:R-:W-:Y:S05]  /*2c50*/  BRA.DIV UR5, `(.L_x_294) ;  /* 0x0000002a05007947 */ /* 0x000fea000b800000 */
[----:B------:R-:W-:Y:S01]  /*2c60*/  NOP ;  /* 0x0000000000007918 */ /* 0x000fe20000000000 */
.L_x_412:
        /* <DEDUP_REMOVED lines=51> */
.L_x_297:
[----:B------:R-:W-:-:S03]  /*2fa0*/  UMOV UR5, 0xffffffff ;  /* 0xffffffff00057882 */ /* 0x000fc60000000000 */
[----:B------:R-:W-:Y:S05]  /*2fb0*/  BRA.DIV UR5, `(.L_x_300) ;  /* 0x00000026056c7947 */ /* 0x000fea000b800000 */
[----:B0-----:R-:W0:Y:S02]  /*2fc0*/  SHFL.DOWN PT, R15, R15, 0x1, 0x1f ;  /* 0x08201f000f0f7f89 */ /* 0x001e2400000e0000 */
.L_x_299:
[----:B------:R-:W-:-:S13]  /*2fd0*/  R2UR UR5, R22 ;  /* 0x00000000160572ca */ /* 0x000fda00000e0000 */
[----:B------:R-:W-:Y:S05]  /*2fe0*/  BRA.DIV UR5, `(.L_x_301) ;  /* 0x0000002605887947 */ /* 0x000fea000b800000 */
[----:B------:R-:W-:Y:S01]  /*2ff0*/  NOP ;  /* 0x0000000000007918 */ /* 0x000fe20000000000 */
.L_x_296:
[----:B------:R-:W-:Y:S05]  /*3000*/  BSYNC B1 ;  /* 0x0000000000017941 */ /* 0x000fea0003800000 */
.L_x_295:
[----:B------:R0:W0:Y:S01]  /*3010*/  LDS.U8 R18, [R14+0x4] ;  /* 0x000004000e127984 */ /* 0x0000220000000000 */
[----:B------:R-:W-:-:S03]  /*3020*/  UMOV UR5, 0xffffffff ;  /* 0xffffffff00057882 */ /* 0x000fc60000000000 */
[----:B------:R-:W-:Y:S05]  /*3030*/  BRA.DIV UR5, `(.L_x_302) ;  /* 0x0000002605907947 */ /* 0x000fea000b800000 */
[----:B------:R-:W-:Y:S01]  /*3040*/  NOP ;  /* 0x0000000000007918 */ /* 0x000fe20000000000 */
.L_x_421:
        /* <DEDUP_REMOVED lines=51> */
.L_x_305:
[----:B------:R-:W-:-:S03]  /*3380*/  UMOV UR5, 0xffffffff ;  /* 0xffffffff00057882 */ /* 0x000fc60000000000 */
[----:B------:R-:W-:Y:S05]  /*3390*/  BRA.DIV UR5, `(.L_x_308) ;  /* 0x0000002205fc7947 */ /* 0x000fea000b800000 */
[----:B0-----:R-:W0:Y:S02]  /*33a0*/  SHFL.DOWN PT, R15, R15, 0x1, 0x1f ;  /* 0x08201f000f0f7f89 */ /* 0x001e2400000e0000 */
.L_x_307:
[----:B------:R-:W-:-:S13]  /*33b0*/  R2UR UR5, R22 ;  /* 0x00000000160572ca */ /* 0x000fda00000e0000 */
[----:B------:R-:W-:Y:S05]  /*33c0*/  BRA.DIV UR5, `(.L_x_309) ;  /* 0x0000002605187947 */ /* 0x000fea000b800000 */
[----:B------:R-:W-:Y:S01]  /*33d0*/  NOP ;  /* 0x0000000000007918 */ /* 0x000fe20000000000 */
.L_x_304:
[----:B------:R-:W-:Y:S05]  /*33e0*/  BSYNC B1 ;  /* 0x0000000000017941 */ /* 0x000fea0003800000 */
.L_x_303:
[----:B------:R0:W0:Y:S01]  /*33f0*/  LDS.U8 R18, [R14+0x5] ;  /* 0x000005000e127984 */ /* 0x0000220000000000 */
[----:B------:R-:W-:-:S03]  /*3400*/  UMOV UR5, 0xffffffff ;  /* 0xffffffff00057882 */ /* 0x000fc60000000000 */
[----:B------:R-:W-:Y:S05]  /*3410*/  BRA.DIV UR5, `(.L_x_310) ;  /* 0x0000002605207947 */ /* 0x000fea000b800000 */
[----:B------:R-:W-:Y:S01]  /*3420*/  NOP ;  /* 0x0000000000007918 */ /* 0x000fe20000000000 */
.L_x_430:
        /* <DEDUP_REMOVED lines=51> */
.L_x_313:
[----:B------:R-:W-:-:S03]  /*3760*/  UMOV UR5, 0xffffffff ;  /* 0xffffffff00057882 */ /* 0x000fc60000000000 */
[----:B------:R-:W-:Y:S05]  /*3770*/  BRA.DIV UR5, `(.L_x_316) ;  /* 0x00000022058c7947 */ /* 0x000fea000b800000 */
[----:B0-----:R-:W0:Y:S02]  /*3780*/  SHFL.DOWN PT, R15, R15, 0x1, 0x1f ;  /* 0x08201f000f0f7f89 */ /* 0x001e2400000e0000 */
.L_x_315:
[----:B------:R-:W-:-:S13]  /*3790*/  R2UR UR5, R22 ;  /* 0x00000000160572ca */ /* 0x000fda00000e0000 */
[----:B------:R-:W-:Y:S05]  /*37a0*/  BRA.DIV UR5, `(.L_x_317) ;  /* 0x0000002205a87947 */ /* 0x000fea000b800000 */
[----:B------:R-:W-:Y:S01]  /*37b0*/  NOP ;  /* 0x0000000000007918 */ /* 0x000fe20000000000 */
.L_x_312:
[----:B------:R-:W-:Y:S05]  /*37c0*/  BSYNC B1 ;  /* 0x0000000000017941 */ /* 0x000fea0003800000 */
.L_x_311:
[----:B------:R0:W0:Y:S01]  /*37d0*/  LDS.U8 R18, [R14+0x6] ;  /* 0x000006000e127984 */ /* 0x0000220000000000 */
[----:B------:R-:W-:-:S03]  /*37e0*/  UMOV UR5, 0xffffffff ;  /* 0xffffffff00057882 */ /* 0x000fc60000000000 */
[----:B------:R-:W-:Y:S05]  /*37f0*/  BRA.DIV UR5, `(.L_x_318) ;  /* 0x0000002205b07947 */ /* 0x000fea000b800000 */
[----:B------:R-:W-:Y:S01]  /*3800*/  NOP ;  /* 0x0000000000007918 */ /* 0x000fe20000000000 */
.L_x_439:
        /* <DEDUP_REMOVED lines=57> */
.L_x_324:
[----:B------:R-:W-:Y:S05]  /*3ba0*/  BSYNC B2 ;  /* 0x0000000000027941 */ /* 0x000fea0003800000 */
.L_x_323:
[----:B------:R-:W-:Y:S05]  /*3bb0*/  BRA `(.L_x_322) ;  /* 0x0000000000087947 */ /* 0x000fea0003800000 */
.L_x_321:
[----:B------:R-:W-:-:S03]  /*3bc0*/  UMOV UR5, 0xffffffff ;  /* 0xffffffff00057882 */ /* 0x000fc60000000000 */
[----:B------:R-:W-:Y:S05]  /*3bd0*/  BRA.DIV UR5, `(.L_x_325) ;  /* 0x0000001e05d47947 */ /* 0x000fea000b800000 */
.L_x_322:
[----:B------:R-:W-:-:S13]  /*3be0*/  R2UR UR5, R17 ;  /* 0x00000000110572ca */ /* 0x000fda00000e0000 */
[----:B------:R-:W-:Y:S05]  /*3bf0*/  BRA.DIV UR5, `(.L_x_326) ;  /* 0x0000001e05f47947 */ /* 0x000fea000b800000 */
[----:B------:R-:W-:Y:S01]  /*3c00*/  NOP ;  /* 0x0000000000007918 */ /* 0x000fe20000000000 */
.L_x_320:
[----:B------:R-:W-:Y:S05]  /*3c10*/  BSYNC B1 ;  /* 0x0000000000017941 */ /* 0x000fea0003800000 */
.L_x_319:
[----:B012---:R-:W-:Y:S01]  /*3c20*/  IMAD R14, R9, 0xc, R14 ;  /* 0x0000000c090e7824 */ /* 0x007fe200078e020e */
[----:B------:R-:W-:Y:S06]  /*3c30*/  @!P0 BRA `(.L_x_327) ;  /* 0xffffffd000308947 */ /* 0x000fec000383ffff */
.L_x_229:
[----:B------:R-:W-:Y:S05]  /*3c40*/  BSYNC B0 ;  /* 0x0000000000007941 */ /* 0x000fea0003800000 */
.L_x_228:
[----:B------:R-:W1:Y:S01]  /*3c50*/  LDCU.64 UR10, c[0x0][0x380] ;  /* 0x00007000ff0a77ac */ /* 0x000e620008000a00 */
[----:B------:R-:W-:Y:S01]  /*3c60*/  UMOV UR5, 0xffffffff ;  /* 0xffffffff00057882 */ /* 0x000fe20000000000 */
[----:B-1----:R-:W-:-:S04]  /*3c70*/  ISETP.GE.U32.AND P0, PT, R3, UR10, PT ;  /* 0x0000000a03007c0c */ /* 0x002fc8000bf06070 */
[----:B------:R-:W-:Y:S01]  /*3c80*/  ISETP.GE.U32.AND.EX P0, PT, R4, UR11, PT, P0 ;  /* 0x0000000b04007c0c */ /* 0x000fe2000bf06100 */
[----:B------:R-:W-:-:S12]  /*3c90*/  BRA.DIV UR5, `(.L_x_328) ;  /* 0x0000001e05e87947 */ /* 0x000fd8000b800000 */
[----:B------:R-:W-:Y:S06]  /*3ca0*/  BAR.SYNC.DEFER_BLOCKING 0x0 ;  /* 0x0000000000007b1d */ /* 0x000fec0000010000 */
.L_x_446:
        /* <DEDUP_REMOVED lines=76> */
.L_x_330:
[----:B------:R-:W-:Y:S05]  /*4170*/  BSYNC.RECONVERGENT B0 ;  /* 0x0000000000007941 */ /* 0x000fea0003800200 */
.L_x_329:
        /* <DEDUP_REMOVED lines=9> */
.L_x_224:
        /* <DEDUP_REMOVED lines=9> */
.L_x_333:
[----:B------:R-:W-:Y:S05]  /*42a0*/  BSYNC B0 ;  /* 0x0000000000007941 */ /* 0x000fea0003800000 */
.L_x_332:
[----:B------:R-:W-:Y:S05]  /*42b0*/  BRA `(.L_x_334) ;  /* 0xffffffc000187947 */ /* 0x000fea000383ffff */
.L_x_227:
        /* <DEDUP_REMOVED lines=9> */
.L_x_336:
[----:B------:R-:W-:Y:S05]  /*4350*/  BSYNC B0 ;  /* 0x0000000000007941 */ /* 0x000fea0003800000 */
.L_x_335:
[----:B------:R-:W-:Y:S05]  /*4360*/  BRA `(.L_x_337) ;  /* 0xffffffc800447947 */ /* 0x000fea000383ffff */
.L_x_230:
[----:B------:R-:W-:Y:S01]  /*4370*/  BSSY B1, `(.L_x_338) ;  /* 0x0000005000017945 */ /* 0x000fe20003800000 */
[----:B------:R-:W-:-:S07]  /*4380*/  IMAD.MOV.U32 R13, RZ, RZ, -0x1 ;  /* 0xffffffffff0d7424 */ /* 0x000fce00078e00ff */
[----:B012---:R-:W-:Y:S05]  /*4390*/  WARPSYNC.COLLECTIVE R13, `(.L_x_339) ;  /* 0x000000000d087348 */ /* 0x007fea0003c00000 */
[----:B------:R-:W-:Y:S01]  /*43a0*/  NOP ;  /* 0x0000000000007918 */ /* 0x000fe20000000000 */
[----:B012---:R-:W-:Y:S05]  /*43b0*/  ENDCOLLECTIVE ;  /* 0x000000000000791b */ /* 0x007fea0003800000 */
.L_x_339:
[----:B------:R-:W-:Y:S05]  /*43c0*/  BSYNC B1 ;  /* 0x0000000000017941 */ /* 0x000fea0003800000 */
.L_x_338:
[----:B------:R-:W-:Y:S05]  /*43d0*/  BRA `(.L_x_340) ;  /* 0xffffffc800587947 */ /* 0x000fea000383ffff */
.L_x_234:
        /* <DEDUP_REMOVED lines=8> */
.L_x_342:
[----:B------:R-:W-:Y:S05]  /*4460*/  BSYNC B2 ;  /* 0x0000000000027941 */ /* 0x000fea0003800000 */
.L_x_341:
[----:B------:R-:W-:Y:S05]  /*4470*/  BRA `(.L_x_235) ;  /* 0xffffffcc00147947 */ /* 0x000fea000383ffff */
.L_x_236:
[----:B------:R-:W-:Y:S01]  /*4480*/  BSSY B2, `(.L_x_343) ;  /* 0x0000007000027945 */ /* 0x000fe20003800000 */
[----:B------:R-:W-:Y:S02]  /*4490*/  IMAD.MOV.U32 R20, RZ, RZ, R11 ;  /* 0x000000ffff147224 */ /* 0x000fe400078e000b */
[----:B------:R-:W-:Y:S02]  /*44a0*/  IMAD.MOV.U32 R18, RZ, RZ, 0x1f ;  /* 0x0000001fff127424 */ /* 0x000fe400078e00ff */
[----:B------:R-:W-:-:S07]  /*44b0*/  IMAD.MOV.U32 R13, RZ, RZ, R22 ;  /* 0x000000ffff0d7224 */ /* 0x000fce00078e0016 */
[----:B012---:R-:W-:Y:S05]  /*44c0*/  WARPSYNC.COLLECTIVE R13, `(.L_x_344) ;  /* 0x000000000d087348 */ /* 0x007fea0003c00000 */
[----:B------:R3:W4:Y:S02]  /*44d0*/  SHFL.IDX P1, R15, R20, R15, R18 ;  /* 0x0000000f140f7389 */ /* 0x0007240000020012 */
[----:B01234-:R-:W-:Y:S05]  /*44e0*/  ENDCOLLECTIVE ;  /* 0x000000000000791b */ /* 0x01ffea0003800000 */
.L_x_344:
[----:B------:R-:W-:Y:S05]  /*44f0*/  BSYNC B2 ;  /* 0x0000000000027941 */ /* 0x000fea0003800000 */
.L_x_343:
[----:B------:R-:W-:Y:S05]  /*4500*/  BRA `(.L_x_235) ;  /* 0xffffffc800f07947 */ /* 0x000fea000383ffff */
.L_x_237:
[----:B------:R-:W-:Y:S01]  /*4510*/  BSSY B2, `(.L_x_345) ;  /* 0x0000005000027945 */ /* 0x000fe20003800000 */
[----:B------:R-:W-:-:S07]  /*4520*/  IMAD.MOV.U32 R13, RZ, RZ, R22 ;  /* 0x000000ffff0d7224 */ /* 0x000fce00078e0016 */
[----:B012345:R-:W-:Y:S05]  /*4530*/  WARPSYNC.COLLECTIVE R13, `(.L_x_346) ;  /* 0x000000000d087348 */ /* 0x03ffea0003c00000 */
[----:B------:R-:W-:Y:S01]  /*4540*/  NOP ;  /* 0x0000000000007918 */ /* 0x000fe20000000000 */
[----:B012345:R-:W-:Y:S05]  /*4550*/  ENDCOLLECTIVE ;  /* 0x000000000000791b */ /* 0x03ffea0003800000 */
.L_x_346:
[----:B------:R-:W-:Y:S05]  /*4560*/  BSYNC B2 ;  /* 0x0000000000027941 */ /* 0x000fea0003800000 */
.L_x_345:
[----:B------:R-:W-:Y:S05]  /*4570*/  BRA `(.L_x_232) ;  /* 0xffffffc800e07947 */ /* 0x000fea000383ffff */
.L_x_238:
[----:B------:R-:W-:Y:S01]  /*4580*/  BSSY B1, `(.L_x_347) ;  /* 0x0000005000017945 */ /* 0x000fe20003800000 */
[----:B------:R-:W-:-:S07]  /*4590*/  IMAD.MOV.U32 R13, RZ, RZ, -0x1 ;  /* 0xffffffffff0d7424 */ /* 0x000fce00078e00ff */
[----:B012345:R-:W-:Y:S05]  /*45a0*/  WARPSYNC.COLLECTIVE R13, `(.L_x_348) ;  /* 0x000000000d087348 */ /* 0x03ffea0003c00000 */
[----:B------:R-:W-:Y:S01]  /*45b0*/  NOP ;  /* 0x0000000000007918 */ /* 0x000fe20000000000 */
[----:B012345:R-:W-:Y:S05]  /*45c0*/  ENDCOLLECTIVE ;  /* 0x000000000000791b */ /* 0x03ffea0003800000 */
.L_x_348:
[----:B------:R-:W-:Y:S05]  /*45d0*/  BSYNC B1 ;  /* 0x0000000000017941 */ /* 0x000fea0003800000 */
.L_x_347:
[----:B------:R-:W-:Y:S05]  /*45e0*/  BRA `(.L_x_349) ;  /* 0xffffffc800d87947 */ /* 0x000fea000383ffff */
.L_x_242:
        /* <DEDUP_REMOVED lines=8> */
.L_x_351:
[----:B------:R-:W-:Y:S05]  /*4670*/  BSYNC B2 ;  /* 0x0000000000027941 */ /* 0x000fea0003800000 */
.L_x_350:
[----:B------:R-:W-:Y:S05]  /*4680*/  BRA `(.L_x_243) ;  /* 0xffffffcc00887947 */ /* 0x000fea000383ffff */
.L_x_244:
        /* <DEDUP_REMOVED lines=8> */
.L_x_353:
[----:B------:R-:W-:Y:S05]  /*4710*/  BSYNC B2 ;  /* 0x0000000000027941 */ /* 0x000fea0003800000 */
.L_x_352:
[----:B------:R-:W-:Y:S05]  /*4720*/  BRA `(.L_x_243) ;  /* 0xffffffcc00607947 */ /* 0x000fea000383ffff */
.L_x_245:
[----:B------:R-:W-:Y:S01]  /*4730*/  BSSY B2, `(.L_x_354) ;  /* 0x0000005000027945 */ /* 0x000fe20003800000 */
[----:B0-----:R-:W-:-:S07]  /*4740*/  IMAD.MOV.U32 R13, RZ, RZ, R22 ;  /* 0x000000ffff0d7224 */ /* 0x001fce00078e0016 */
[----:B-12345:R-:W-:Y:S05]  /*4750*/  WARPSYNC.COLLECTIVE R13, `(.L_x_355) ;  /* 0x000000000d087348 */ /* 0x03efea0003c00000 */
[----:B------:R-:W-:Y:S01]  /*4760*/  NOP ;  /* 0x0000000000007918 */ /* 0x000fe20000000000 */
[----:B-12345:R-:W-:Y:S05]  /*4770*/  ENDCOLLECTIVE ;  /* 0x000000000000791b */ /* 0x03efea0003800000 */
.L_x_355:
[----:B------:R-:W-:Y:S05]  /*4780*/  BSYNC B2 ;  /* 0x0000000000027941 */ /* 0x000fea0003800000 */
.L_x_354:
[----:B------:R-:W-:Y:S05]  /*4790*/  BRA `(.L_x_240) ;  /* 0xffffffcc00507947 */ /* 0x000fea000383ffff */
.L_x_246:
[----:B------:R-:W-:Y:S01]  /*47a0*/  BSSY B1, `(.L_x_356) ;  /* 0x0000005000017945 */ /* 0x000fe20003800000 */
[----:B0-----:R-:W-:-:S07]  /*47b0*/  IMAD.MOV.U32 R13, RZ, RZ, -0x1 ;  /* 0xffffffffff0d7424 */ /* 0x001fce00078e00ff */
[----:B-12345:R-:W-:Y:S05]  /*47c0*/  WARPSYNC.COLLECTIVE R13, `(.L_x_357) ;  /* 0x000000000d087348 */ /* 0x03efea0003c00000 */
[----:B------:R-:W-:Y:S01]  /*47d0*/  NOP ;  /* 0x0000000000007918 */ /* 0x000fe20000000000 */
[----:B-12345:R-:W-:Y:S05]  /*47e0*/  ENDCOLLECTIVE ;  /* 0x000000000000791b */ /* 0x03efea0003800000 */
.L_x_357:
[----:B------:R-:W-:Y:S05]  /*47f0*/  BSYNC B1 ;  /* 0x0000000000017941 */ /* 0x000fea0003800000 */
.L_x_356:
[----:B------:R-:W-:Y:S05]  /*4800*/  BRA `(.L_x_358) ;  /* 0xffffffcc00487947 */ /* 0x000fea000383ffff */
.L_x_250:
        /* <DEDUP_REMOVED lines=8> */
.L_x_360:
[----:B------:R-:W-:Y:S05]  /*4890*/  BSYNC B2 ;  /* 0x0000000000027941 */ /* 0x000fea0003800000 */
.L_x_359:
[----:B------:R-:W-:Y:S05]  /*48a0*/  BRA `(.L_x_251) ;  /* 0xffffffcc00f87947 */ /* 0x000fea000383ffff */
.L_x_252:
        /* <DEDUP_REMOVED lines=8> */
.L_x_362:
[----:B------:R-:W-:Y:S05]  /*4930*/  BSYNC B2 ;  /* 0x0000000000027941 */ /* 0x000fea0003800000 */
.L_x_361:
[----:B------:R-:W-:Y:S05]  /*4940*/  BRA `(.L_x_251) ;  /* 0xffffffcc00d07947 */ /* 0x000fea000383ffff */
.L_x_253:
[----:B------:R-:W-:Y:S01]  /*4950*/  BSSY B2, `(.L_x_363) ;  /* 0x0000005000027945 */ /* 0x000fe20003800000 */
[----:B---3--:R-:W-:-:S07]  /*4960*/  IMAD.MOV.U32 R13, RZ, RZ, R22 ;  /* 0x000000ffff0d7224 */ /* 0x008fce00078e0016 */
[----:B012-45:R-:W-:Y:S05]  /*4970*/  WARPSYNC.COLLECTIVE R13, `(.L_x_364) ;  /* 0x000000000d087348 */ /* 0x037fea0003c00000 */
[----:B------:R-:W-:Y:S01]  /*4980*/  NOP ;  /* 0x0000000000007918 */ /* 0x000fe20000000000 */
[----:B012-45:R-:W-:Y:S05]  /*4990*/  ENDCOLLECTIVE ;  /* 0x000000000000791b */ /* 0x037fea0003800000 */
.L_x_364:
[----:B------:R-:W-:Y:S05]  /*49a0*/  BSYNC B2 ;  /* 0x0000000000027941 */ /* 0x000fea0003800000 */
.L_x_363:
[----:B------:R-:W-:Y:S05]  /*49b0*/  BRA `(.L_x_248) ;  /* 0xffffffcc00c07947 */ /* 0x000fea000383ffff */
.L_x_254:
[----:B------:R-:W-:Y:S01]  /*49c0*/  BSSY B1, `(.L_x_365) ;  /* 0x0000005000017945 */ /* 0x000fe20003800000 */
[----:B---3--:R-:W-:-:S07]  /*49d0*/  IMAD.MOV.U32 R13, RZ, RZ, -0x1 ;  /* 0xffffffffff0d7424 */ /* 0x008fce00078e00ff */
[----:B012-45:R-:W-:Y:S05]  /*49e0*/  WARPSYNC.COLLECTIVE R13, `(.L_x_366) ;  /* 0x000000000d087348 */ /* 0x037fea0003c00000 */
[----:B------:R-:W-:Y:S01]  /*49f0*/  NOP ;  /* 0x0000000000007918 */ /* 0x000fe20000000000 */
[----:B012-45:R-:W-:Y:S05]  /*4a00*/  ENDCOLLECTIVE ;  /* 0x000000000000791b */ /* 0x037fea0003800000 */
.L_x_366:
[----:B------:R-:W-:Y:S05]  /*4a10*/  BSYNC B1 ;  /* 0x0000000000017941 */ /* 0x000fea0003800000 */
.L_x_365:
[----:B------:R-:W-:Y:S05]  /*4a20*/  BRA `(.L_x_367) ;  /* 0xffffffcc00b87947 */ /* 0x000fea000383ffff */
.L_x_258:
        /* <DEDUP_REMOVED lines=8> */
.L_x_369:
[----:B------:R-:W-:Y:S05]  /*4ab0*/  BSYNC B2 ;  /* 0x0000000000027941 */ /* 0x000fea0003800000 */
.L_x_368:
[----:B------:R-:W-:Y:S05]  /*4ac0*/  BRA `(.L_x_259) ;  /* 0xffffffd000687947 */ /* 0x000fea000383ffff */
.L_x_260:
        /* <DEDUP_REMOVED lines=8> */
.L_x_371:
[----:B------:R-:W-:Y:S05]  /*4b50*/  BSYNC B2 ;  /* 0x0000000000027941 */ /* 0x000fea0003800000 */
.L_x_370:
[----:B------:R-:W-:Y:S05]  /*4b60*/  BRA `(.L_x_259) ;  /* 0xffffffd000407947 */ /* 0x000fea000383ffff */
.L_x_261:
[----:B------:R-:W-:Y:S01]  /*4b70*/  BSSY B2, `(.L_x_372) ;  /* 0x0000005000027945 */ /* 0x000fe20003800000 */
[----:B---34-:R-:W-:-:S07]  /*4b80*/  IMAD.MOV.U32 R13, RZ, RZ, R22 ;  /* 0x000000ffff0d7224 */ /* 0x018fce00078e0016 */
[----:B012--5:R-:W-:Y:S05]  /*4b90*/  WARPSYNC.COLLECTIVE R13, `(.L_x_373) ;  /* 0x000000000d087348 */ /* 0x027fea0003c00000 */
[----:B------:R-:W-:Y:S01]  /*4ba0*/  NOP ;  /* 0x0000000000007918 */ /* 0x000fe20000000000 */
[----:B012--5:R-:W-:Y:S05]  /*4bb0*/  ENDCOLLECTIVE ;  /* 0x000000000000791b */ /* 0x027fea0003800000 */
.L_x_373:
[----:B------:R-:W-:Y:S05]  /*4bc0*/  BSYNC B2 ;  /* 0x0000000000027941 */ /* 0x000fea0003800000 */
.L_x_372:
[----:B------:R-:W-:Y:S05]  /*4bd0*/  BRA `(.L_x_256) ;  /* 0xffffffd000307947 */ /* 0x000fea000383ffff */
.L_x_262:
[----:B------:R-:W-:Y:S01]  /*4be0*/  BSSY B1, `(.L_x_374) ;  /* 0x0000005000017945 */ /* 0x000fe20003800000 */
[----:B---34-:R-:W-:-:S07]  /*4bf0*/  IMAD.MOV.U32 R13, RZ, RZ, -0x1 ;  /* 0xffffffffff0d7424 */ /* 0x018fce00078e00ff */
[----:B012--5:R-:W-:Y:S05]  /*4c00*/  WARPSYNC.COLLECTIVE R13, `(.L_x_375) ;  /* 0x000000000d087348 */ /* 0x027fea0003c00000 */
[----:B------:R-:W-:Y:S01]  /*4c10*/  NOP ;  /* 0x0000000000007918 */ /* 0x000fe20000000000 */
[----:B012--5:R-:W-:Y:S05]  /*4c20*/  ENDCOLLECTIVE ;  /* 0x000000000000791b */ /* 0x027fea0003800000 */
.L_x_375:
[----:B------:R-:W-:Y:S05]  /*4c30*/  BSYNC B1 ;  /* 0x0000000000017941 */ /* 0x000fea0003800000 */
.L_x_374:
[----:B------:R-:W-:Y:S05]  /*4c40*/  BRA `(.L_x_376) ;  /* 0xffffffd000287947 */ /* 0x000fea000383ffff */
.L_x_266:
        /* <DEDUP_REMOVED lines=8> */
.L_x_378:
[----:B------:R-:W-:Y:S05]  /*4cd0*/  BSYNC B2 ;  /* 0x0000000000027941 */ /* 0x000fea0003800000 */
.L_x_377:
[----:B------:R-:W-:Y:S05]  /*4ce0*/  BRA `(.L_x_267) ;  /* 0xffffffd000d87947 */ /* 0x000fea000383ffff */
.L_x_268:
        /* <DEDUP_REMOVED lines=8> */
.L_x_380:
[----:B------:R-:W-:Y:S05]  /*4d70*/  BSYNC B2 ;  /* 0x0000000000027941 */ /* 0x000fea0003800000 */
.L_x_379:
[----:B------:R-:W-:Y:S05]  /*4d80*/  BRA `(.L_x_267) ;  /* 0xffffffd000b07947 */ /* 0x000fea000383ffff */
.L_x_269:
[----:B------:R-:W-:Y:S01]  /*4d90*/  BSSY B2, `(.L_x_381) ;  /* 0x0000005000027945 */ /* 0x000fe20003800000 */
[----:B0--34-:R-:W-:-:S07]  /*4da0*/  IMAD.MOV.U32 R13, RZ, RZ, R22 ;  /* 0x000000ffff0d7224 */ /* 0x019fce00078e0016 */
[----:B-12--5:R-:W-:Y:S05]  /*4db0*/  WARPSYNC.COLLECTIVE R13, `(.L_x_382) ;  /* 0x000000000d087348 */ /* 0x026fea0003c00000 */
[----:B------:R-:W-:Y:S01]  /*4dc0*/  NOP ;  /* 0x0000000000007918 */ /* 0x000fe20000000000 */
[----:B-12--5:R-:W-:Y:S05]  /*4dd0*/  ENDCOLLECTIVE ;  /* 0x000000000000791b */ /* 0x026fea0003800000 */
.L_x_382:
[----:B------:R-:W-:Y:S05]  /*4de0*/  BSYNC B2 ;  /* 0x0000000000027941 */ /* 0x000fea0003800000 */
.L_x_381:
[----:B------:R-:W-:Y:S05]  /*4df0*/  BRA `(.L_x_264) ;  /* 0xffffffd000a07947 */ /* 0x000fea000383ffff */
.L_x_270:
[----:B------:R-:W-:Y:S01]  /*4e00*/  BSSY B1, `(.L_x_383) ;  /* 0x0000005000017945 */ /* 0x000fe20003800000 */
[----:B0--34-:R-:W-:-:S07]  /*4e10*/  IMAD.MOV.U32 R13, RZ, RZ, -0x1 ;  /* 0xffffffffff0d7424 */ /* 0x019fce00078e00ff */
[----:B-12--5:R-:W-:Y:S05]  /*4e20*/  WARPSYNC.COLLECTIVE R13, `(.L_x_384) ;  /* 0x000000000d087348 */ /* 0x026fea0003c00000 */
[----:B------:R-:W-:Y:S01]  /*4e30*/  NOP ;  /* 0x0000000000007918 */ /* 0x000fe20000000000 */
[----:B-12--5:R-:W-:Y:S05]  /*4e40*/  ENDCOLLECTIVE ;  /* 0x000000000000791b */ /* 0x026fea0003800000 */
.L_x_384:
[----:B------:R-:W-:Y:S05]  /*4e50*/  BSYNC B1 ;  /* 0x0000000000017941 */ /* 0x000fea0003800000 */
.L_x_383:
[----:B------:R-:W-:Y:S05]  /*4e60*/  BRA `(.L_x_385) ;  /* 0xffffffd000987947 */ /* 0x000fea000383ffff */
.L_x_274:
        /* <DEDUP_REMOVED lines=8> */
.L_x_387:
[----:B------:R-:W-:Y:S05]  /*4ef0*/  BSYNC B2 ;  /* 0x0000000000027941 */ /* 0x000fea0003800000 */
.L_x_386:
[----:B------:R-:W-:Y:S05]  /*4f00*/  BRA `(.L_x_275) ;  /* 0xffffffd400487947 */ /* 0x000fea000383ffff */
.L_x_276:
        /* <DEDUP_REMOVED lines=8> */
.L_x_389:
[----:B------:R-:W-:Y:S05]  /*4f90*/  BSYNC B2 ;  /* 0x0000000000027941 */ /* 0x000fea0003800000 */
.L_x_388:
[----:B------:R-:W-:Y:S05]  /*4fa0*/  BRA `(.L_x_275) ;  /* 0xffffffd400207947 */ /* 0x000fea000383ffff */
.L_x_277:
[----:B------:R-:W-:Y:S01]  /*4fb0*/  BSSY B2, `(.L_x_390) ;  /* 0x0000005000027945 */ /* 0x000fe20003800000 */
[----:B---34-:R-:W-:-:S07]  /*4fc0*/  IMAD.MOV.U32 R13, RZ, RZ, R22 ;  /* 0x000000ffff0d7224 */ /* 0x018fce00078e0016 */
[----:B012--5:R-:W-:Y:S05]  /*4fd0*/  WARPSYNC.COLLECTIVE R13, `(.L_x_391) ;  /* 0x000000000d087348 */ /* 0x027fea0003c00000 */
[----:B------:R-:W-:Y:S01]  /*4fe0*/  NOP ;  /* 0x0000000000007918 */ /* 0x000fe20000000000 */
[----:B012--5:R-:W-:Y:S05]  /*4ff0*/  ENDCOLLECTIVE ;  /* 0x000000000000791b */ /* 0x027fea0003800000 */
.L_x_391:
[----:B------:R-:W-:Y:S05]  /*5000*/  BSYNC B2 ;  /* 0x0000000000027941 */ /* 0x000fea0003800000 */
.L_x_390:
[----:B------:R-:W-:Y:S05]  /*5010*/  BRA `(.L_x_272) ;  /* 0xffffffd400107947 */ /* 0x000fea000383ffff */
.L_x_278:
[----:B------:R-:W-:Y:S01]  /*5020*/  BSSY B1, `(.L_x_392) ;  /* 0x0000005000017945 */ /* 0x000fe20003800000 */
[----:B---34-:R-:W-:-:S07]  /*5030*/  IMAD.MOV.U32 R13, RZ, RZ, -0x1 ;  /* 0xffffffffff0d7424 */ /* 0x018fce00078e00ff */
[----:B012--5:R-:W-:Y:S05]  /*5040*/  WARPSYNC.COLLECTIVE R13, `(.L_x_393) ;  /* 0x000000000d087348 */ /* 0x027fea0003c00000 */
[----:B------:R-:W-:Y:S01]  /*5050*/  NOP ;  /* 0x0000000000007918 */ /* 0x000fe20000000000 */
[----:B012--5:R-:W-:Y:S05]  /*5060*/  ENDCOLLECTIVE ;  /* 0x000000000000791b */ /* 0x027fea0003800000 */
.L_x_393:
[----:B------:R-:W-:Y:S05]  /*5070*/  BSYNC B1 ;  /* 0x0000000000017941 */ /* 0x000fea0003800000 */
.L_x_392:
[----:B------:R-:W-:Y:S05]  /*5080*/  BRA `(.L_x_394) ;  /* 0xffffffd400087947 */ /* 0x000fea000383ffff */
.L_x_282:
        /* <DEDUP_REMOVED lines=8> */
.L_x_396:
[----:B------:R-:W-:Y:S05]  /*5110*/  BSYNC B2 ;  /* 0x0000000000027941 */ /* 0x000fea0003800000 */
.L_x_395:
[----:B------:R-:W-:Y:S05]  /*5120*/  BRA `(.L_x_283) ;  /* 0xffffffd400b87947 */ /* 0x000fea000383ffff */
.L_x_284:
        /* <DEDUP_REMOVED lines=8> */
.L_x_398:
[----:B------:R-:W-:Y:S05]  /*51b0*/  BSYNC B2 ;  /* 0x0000000000027941 */ /* 0x000fea0003800000 */
.L_x_397:
[----:B------:R-:W-:Y:S05]  /*51c0*/  BRA `(.L_x_283) ;  /* 0xffffffd400907947 */ /* 0x000fea000383ffff */
.L_x_285:
[----:B------:R-:W-:Y:S01]  /*51d0*/  BSSY B2, `(.L_x_399) ;  /* 0x0000005000027945 */ /* 0x000fe20003800000 */
[----:B0--34-:R-:W-:-:S07]  /*51e0*/  IMAD.MOV.U32 R13, RZ, RZ, R22 ;  /* 0x000000ffff0d7224 */ /* 0x019fce00078e0016 */
[----:B-12--5:R-:W-:Y:S05]  /*51f0*/  WARPSYNC.COLLECTIVE R13, `(.L_x_400) ;  /* 0x000000000d087348 */ /* 0x026fea0003c00000 */
[----:B------:R-:W-:Y:S01]  /*5200*/  NOP ;  /* 0x0000000000007918 */ /* 0x000fe20000000000 */
[----:B-12--5:R-:W-:Y:S05]  /*5210*/  ENDCOLLECTIVE ;  /* 0x000000000000791b */ /* 0x026fea0003800000 */
.L_x_400:
[----:B------:R-:W-:Y:S05]  /*5220*/  BSYNC B2 ;  /* 0x0000000000027941 */ /* 0x000fea0003800000 */
.L_x_399:
[----:B------:R-:W-:Y:S05]  /*5230*/  BRA `(.L_x_280) ;  /* 0xffffffd400807947 */ /* 0x000fea000383ffff */
.L_x_286:
[----:B------:R-:W-:Y:S01]  /*5240*/  BSSY B1, `(.L_x_401) ;  /* 0x0000005000017945 */ /* 0x000fe20003800000 */
[----:B0--34-:R-:W-:-:S07]  /*5250*/  IMAD.MOV.U32 R13, RZ, RZ, -0x1 ;  /* 0xffffffffff0d7424 */ /* 0x019fce00078e00ff */
[----:B-12--5:R-:W-:Y:S05]  /*5260*/  WARPSYNC.COLLECTIVE R13, `(.L_x_402) ;  /* 0x000000000d087348 */ /* 0x026fea0003c00000 */
[----:B------:R-:W-:Y:S01]  /*5270*/  NOP ;  /* 0x0000000000007918 */ /* 0x000fe20000000000 */
[----:B-12--5:R-:W-:Y:S05]  /*5280*/  ENDCOLLECTIVE ;  /* 0x000000000000791b */ /* 0x026fea0003800000 */
.L_x_402:
[----:B------:R-:W-:Y:S05]  /*5290*/  BSYNC B1 ;  /* 0x0000000000017941 */ /* 0x000fea0003800000 */
.L_x_401:
[----:B------:R-:W-:Y:S05]  /*52a0*/  BRA `(.L_x_403) ;  /* 0xffffffd400787947 */ /* 0x000fea000383ffff */
.L_x_290:
        /* <DEDUP_REMOVED lines=8> */
.L_x_405:
[----:B------:R-:W-:Y:S05]  /*5330*/  BSYNC B2 ;  /* 0x0000000000027941 */ /* 0x000fea0003800000 */
.L_x_404:
[----:B------:R-:W-:Y:S05]  /*5340*/  BRA `(.L_x_291) ;  /* 0xffffffd800287947 */ /* 0x000fea000383ffff */
.L_x_292:
        /* <DEDUP_REMOVED lines=8> */
.L_x_407:
[----:B------:R-:W-:Y:S05]  /*53d0*/  BSYNC B2 ;  /* 0x0000000000027941 */ /* 0x000fea0003800000 */
.L_x_406:
[----:B------:R-:W-:Y:S05]  /*53e0*/  BRA `(.L_x_291) ;  /* 0xffffffd800007947 */ /* 0x000fea000383ffff */
.L_x_293:
[----:B------:R-:W-:Y:S01]  /*53f0*/  BSSY B2, `(.L_x_408) ;  /* 0x0000005000027945 */ /* 0x000fe20003800000 */
[----:B---34-:R-:W-:-:S07]  /*5400*/  IMAD.MOV.U32 R13, RZ, RZ, R22 ;  /* 0x000000ffff0d7224 */ /* 0x018fce00078e0016 */
[----:B012--5:R-:W-:Y:S05]  /*5410*/  WARPSYNC.COLLECTIVE R13, `(.L_x_409) ;  /* 0x000000000d087348 */ /* 0x027fea0003c00000 */
[----:B------:R-:W-:Y:S01]  /*5420*/  NOP ;  /* 0x0000000000007918 */ /* 0x000fe20000000000 */
[----:B012--5:R-:W-:Y:S05]  /*5430*/  ENDCOLLECTIVE ;  /* 0x000000000000791b */ /* 0x027fea0003800000 */
.L_x_409:
[----:B------:R-:W-:Y:S05]  /*5440*/  BSYNC B2 ;  /* 0x0000000000027941 */ /* 0x000fea0003800000 */
.L_x_408:
[----:B------:R-:W-:Y:S05]  /*5450*/  BRA `(.L_x_288) ;  /* 0xffffffd400f07947 */ /* 0x000fea000383ffff */
.L_x_294:
[----:B------:R-:W-:Y:S01]  /*5460*/  BSSY B1, `(.L_x_410) ;  /* 0x0000005000017945 */ /* 0x000fe20003800000 */
[----:B---34-:R-:W-:-:S07]  /*5470*/  IMAD.MOV.U32 R13, RZ, RZ, -0x1 ;  /* 0xffffffffff0d7424 */ /* 0x018fce00078e00ff */
[----:B012--5:R-:W-:Y:S05]  /*5480*/  WARPSYNC.COLLECTIVE R13, `(.L_x_411) ;  /* 0x000000000d087348 */ /* 0x027fea0003c00000 */
[----:B------:R-:W-:Y:S01]  /*5490*/  NOP ;  /* 0x0000000000007918 */ /* 0x000fe20000000000 */
[----:B012--5:R-:W-:Y:S05]  /*54a0*/  ENDCOLLECTIVE ;  /* 0x000000000000791b */ /* 0x027fea0003800000 */
.L_x_411:
[----:B------:R-:W-:Y:S05]  /*54b0*/  BSYNC B1 ;  /* 0x0000000000017941 */ /* 0x000fea0003800000 */
.L_x_410:
[----:B------:R-:W-:Y:S05]  /*54c0*/  BRA `(.L_x_412) ;  /* 0xffffffd400e87947 */ /* 0x000fea000383ffff */
.L_x_298:
        /* <DEDUP_REMOVED lines=8> */
.L_x_414:
[----:B------:R-:W-:Y:S05]  /*5550*/  BSYNC B2 ;  /* 0x0000000000027941 */ /* 0x000fea0003800000 */
.L_x_413:
[----:B------:R-:W-:Y:S05]  /*5560*/  BRA `(.L_x_299) ;  /* 0xffffffd800987947 */ /* 0x000fea000383ffff */
.L_x_300:
        /* <DEDUP_REMOVED lines=8> */
.L_x_416:
[----:B------:R-:W-:Y:S05]  /*55f0*/  BSYNC B2 ;  /* 0x0000000000027941 */ /* 0x000fea0003800000 */
.L_x_415:
[----:B------:R-:W-:Y:S05]  /*5600*/  BRA `(.L_x_299) ;  /* 0xffffffd800707947 */ /* 0x000fea000383ffff */
.L_x_301:
[----:B------:R-:W-:Y:S01]  /*5610*/  BSSY B2, `(.L_x_417) ;  /* 0x0000005000027945 */ /* 0x000fe20003800000 */
[----:B0--34-:R-:W-:-:S07]  /*5620*/  IMAD.MOV.U32 R13, RZ, RZ, R22 ;  /* 0x000000ffff0d7224 */ /* 0x019fce00078e0016 */
[----:B-12--5:R-:W-:Y:S05]  /*5630*/  WARPSYNC.COLLECTIVE R13, `(.L_x_418) ;  /* 0x000000000d087348 */ /* 0x026fea0003c00000 */
[----:B------:R-:W-:Y:S01]  /*5640*/  NOP ;  /* 0x0000000000007918 */ /* 0x000fe20000000000 */
[----:B-12--5:R-:W-:Y:S05]  /*5650*/  ENDCOLLECTIVE ;  /* 0x000000000000791b */ /* 0x026fea0003800000 */
.L_x_418:
[----:B------:R-:W-:Y:S05]  /*5660*/  BSYNC B2 ;  /* 0x0000000000027941 */ /* 0x000fea0003800000 */
.L_x_417:
[----:B------:R-:W-:Y:S05]  /*5670*/  BRA `(.L_x_296) ;  /* 0xffffffd800607947 */ /* 0x000fea000383ffff */
.L_x_302:
[----:B------:R-:W-:Y:S01]  /*5680*/  BSSY B1, `(.L_x_419) ;  /* 0x0000005000017945 */ /* 0x000fe20003800000 */
[----:B0--34-:R-:W-:-:S07]  /*5690*/  IMAD.MOV.U32 R13, RZ, RZ, -0x1 ;  /* 0xffffffffff0d7424 */ /* 0x019fce00078e00ff */
[----:B-12--5:R-:W-:Y:S05]  /*56a0*/  WARPSYNC.COLLECTIVE R13, `(.L_x_420) ;  /* 0x000000000d087348 */ /* 0x026fea0003c00000 */
[----:B------:R-:W-:Y:S01]  /*56b0*/  NOP ;  /* 0x0000000000007918 */ /* 0x000fe20000000000 */
[----:B-12--5:R-:W-:Y:S05]  /*56c0*/  ENDCOLLECTIVE ;  /* 0x000000000000791b */ /* 0x026fea0003800000 */
.L_x_420:
[----:B------:R-:W-:Y:S05]  /*56d0*/  BSYNC B1 ;  /* 0x0000000000017941 */ /* 0x000fea0003800000 */
.L_x_419:
[----:B------:R-:W-:Y:S05]  /*56e0*/  BRA `(.L_x_421) ;  /* 0xffffffd800587947 */ /* 0x000fea000383ffff */
.L_x_306:
        /* <DEDUP_REMOVED lines=8> */
.L_x_423:
[----:B------:R-:W-:Y:S05]  /*5770*/  BSYNC B2 ;  /* 0x0000000000027941 */ /* 0x000fea0003800000 */
.L_x_422:
[----:B------:R-:W-:Y:S05]  /*5780*/  BRA `(.L_x_307) ;  /* 0xffffffdc00087947 */ /* 0x000fea000383ffff */
.L_x_308:
        /* <DEDUP_REMOVED lines=8> */
.L_x_425:
[----:B------:R-:W-:Y:S05]  /*5810*/  BSYNC B2 ;  /* 0x0000000000027941 */ /* 0x000fea0003800000 */
.L_x_424:
[----:B------:R-:W-:Y:S05]  /*5820*/  BRA `(.L_x_307) ;  /* 0xffffffd800e07947 */ /* 0x000fea000383ffff */
.L_x_309:
[----:B------:R-:W-:Y:S01]  /*5830*/  BSSY B2, `(.L_x_426) ;  /* 0x0000005000027945 */ /* 0x000fe20003800000 */
[----:B0---4-:R-:W-:-:S07]  /*5840*/  IMAD.MOV.U32 R13, RZ, RZ, R22 ;  /* 0x000000ffff0d7224 */ /* 0x011fce00078e0016 */
[----:B-123-5:R-:W-:Y:S05]  /*5850*/  WARPSYNC.COLLECTIVE R13, `(.L_x_427) ;  /* 0x000000000d087348 */ /* 0x02efea0003c00000 */
[----:B------:R-:W-:Y:S01]  /*5860*/  NOP ;  /* 0x0000000000007918 */ /* 0x000fe20000000000 */
[----:B-123-5:R-:W-:Y:S05]  /*5870*/  ENDCOLLECTIVE ;  /* 0x000000000000791b */ /* 0x02efea0003800000 */
.L_x_427:
[----:B------:R-:W-:Y:S05]  /*5880*/  BSYNC B2 ;  /* 0x0000000000027941 */ /* 0x000fea0003800000 */
.L_x_426:
[----:B------:R-:W-:Y:S05]  /*5890*/  BRA `(.L_x_304) ;  /* 0xffffffd800d07947 */ /* 0x000fea000383ffff */
.L_x_310:
[----:B------:R-:W-:Y:S01]  /*58a0*/  BSSY B1, `(.L_x_428) ;  /* 0x0000005000017945 */ /* 0x000fe20003800000 */
[----:B0---4-:R-:W-:-:S07]  /*58b0*/  IMAD.MOV.U32 R13, RZ, RZ, -0x1 ;  /* 0xffffffffff0d7424 */ /* 0x011fce00078e00ff */
[----:B-123-5:R-:W-:Y:S05]  /*58c0*/  WARPSYNC.COLLECTIVE R13, `(.L_x_429) ;  /* 0x000000000d087348 */ /* 0x02efea0003c00000 */
[----:B------:R-:W-:Y:S01]  /*58d0*/  NOP ;  /* 0x0000000000007918 */ /* 0x000fe20000000000 */
[----:B-123-5:R-:W-:Y:S05]  /*58e0*/  ENDCOLLECTIVE ;  /* 0x000000000000791b */ /* 0x02efea0003800000 */
.L_x_429:
[----:B------:R-:W-:Y:S05]  /*58f0*/  BSYNC B1 ;  /* 0x0000000000017941 */ /* 0x000fea0003800000 */
.L_x_428:
[----:B------:R-:W-:Y:S05]  /*5900*/  BRA `(.L_x_430) ;  /* 0xffffffd800c87947 */ /* 0x000fea000383ffff */
.L_x_314:
        /* <DEDUP_REMOVED lines=8> */
.L_x_432:
[----:B------:R-:W-:Y:S05]  /*5990*/  BSYNC B2 ;  /* 0x0000000000027941 */ /* 0x000fea0003800000 */
.L_x_431:
[----:B------:R-:W-:Y:S05]  /*59a0*/  BRA `(.L_x_315) ;  /* 0xffffffdc00787947 */ /* 0x000fea000383ffff */
.L_x_316:
        /* <DEDUP_REMOVED lines=8> */
.L_x_434:
[----:B------:R-:W-:Y:S05]  /*5a30*/  BSYNC B2 ;  /* 0x0000000000027941 */ /* 0x000fea0003800000 */
.L_x_433:
[----:B------:R-:W-:Y:S05]  /*5a40*/  BRA `(.L_x_315) ;  /* 0xffffffdc00507947 */ /* 0x000fea000383ffff */
.L_x_317:
[----:B------:R-:W-:Y:S01]  /*5a50*/  BSSY B2, `(.L_x_435) ;  /* 0x0000005000027945 */ /* 0x000fe20003800000 */
[----:B---34-:R-:W-:-:S07]  /*5a60*/  IMAD.MOV.U32 R13, RZ, RZ, R22 ;  /* 0x000000ffff0d7224 */ /* 0x018fce00078e0016 */
[----:B012--5:R-:W-:Y:S05]  /*5a70*/  WARPSYNC.COLLECTIVE R13, `(.L_x_436) ;  /* 0x000000000d087348 */ /* 0x027fea0003c00000 */
[----:B------:R-:W-:Y:S01]  /*5a80*/  NOP ;  /* 0x0000000000007918 */ /* 0x000fe20000000000 */
[----:B012--5:R-:W-:Y:S05]  /*5a90*/  ENDCOLLECTIVE ;  /* 0x000000000000791b */ /* 0x027fea0003800000 */
.L_x_436:
[----:B------:R-:W-:Y:S05]  /*5aa0*/  BSYNC B2 ;  /* 0x0000000000027941 */ /* 0x000fea0003800000 */
.L_x_435:
[----:B------:R-:W-:Y:S05]  /*5ab0*/  BRA `(.L_x_312) ;  /* 0xffffffdc00407947 */ /* 0x000fea000383ffff */
.L_x_318:
[----:B------:R-:W-:Y:S01]  /*5ac0*/  BSSY B1, `(.L_x_437) ;  /* 0x0000005000017945 */ /* 0x000fe20003800000 */
[----:B---34-:R-:W-:-:S07]  /*5ad0*/  IMAD.MOV.U32 R13, RZ, RZ, -0x1 ;  /* 0xffffffffff0d7424 */ /* 0x018fce00078e00ff */
[----:B012--5:R-:W-:Y:S05]  /*5ae0*/  WARPSYNC.COLLECTIVE R13, `(.L_x_438) ;  /* 0x000000000d087348 */ /* 0x027fea0003c00000 */
[----:B------:R-:W-:Y:S01]  /*5af0*/  NOP ;  /* 0x0000000000007918 */ /* 0x000fe20000000000 */
[----:B012--5:R-:W-:Y:S05]  /*5b00*/  ENDCOLLECTIVE ;  /* 0x000000000000791b */ /* 0x027fea0003800000 */
.L_x_438:
[----:B------:R-:W-:Y:S05]  /*5b10*/  BSYNC B1 ;  /* 0x0000000000017941 */ /* 0x000fea0003800000 */
.L_x_437:
[----:B------:R-:W-:Y:S05]  /*5b20*/  BRA `(.L_x_439) ;  /* 0xffffffdc00387947 */ /* 0x000fea000383ffff */
.L_x_325:
        /* <DEDUP_REMOVED lines=8> */
.L_x_441:
[----:B------:R-:W-:Y:S05]  /*5bb0*/  BSYNC B2 ;  /* 0x0000000000027941 */ /* 0x000fea0003800000 */
.L_x_440:
[----:B------:R-:W-:Y:S05]  /*5bc0*/  BRA `(.L_x_322) ;  /* 0xffffffe000047947 */ /* 0x000fea000383ffff */
.L_x_326:
[----:B------:R-:W-:Y:S01]  /*5bd0*/  BSSY B2, `(.L_x_442) ;  /* 0x0000005000027945 */ /* 0x000fe20003800000 */
[----:B---34-:R-:W-:-:S07]  /*5be0*/  IMAD.MOV.U32 R13, RZ, RZ, R17 ;  /* 0x000000ffff0d7224 */ /* 0x018fce00078e0011 */
[----:B012--5:R-:W-:Y:S05]  /*5bf0*/  WARPSYNC.COLLECTIVE R13, `(.L_x_443) ;  /* 0x000000000d087348 */ /* 0x027fea0003c00000 */
[----:B------:R-:W-:Y:S01]  /*5c00*/  NOP ;  /* 0x0000000000007918 */ /* 0x000fe20000000000 */
[----:B012--5:R-:W-:Y:S05]  /*5c10*/  ENDCOLLECTIVE ;  /* 0x000000000000791b */ /* 0x027fea0003800000 */
.L_x_443:
[----:B------:R-:W-:Y:S05]  /*5c20*/  BSYNC B2 ;  /* 0x0000000000027941 */ /* 0x000fea0003800000 */
.L_x_442:
[----:B------:R-:W-:Y:S05]  /*5c30*/  BRA `(.L_x_320) ;  /* 0xffffffdc00f47947 */ /* 0x000fea000383ffff */
.L_x_328:
        /* <DEDUP_REMOVED lines=9> */
.L_x_445:
[----:B------:R-:W-:Y:S05]  /*5cd0*/  BSYNC B0 ;  /* 0x0000000000007941 */ /* 0x000fea0003800000 */
.L_x_444:
[----:B------:R-:W-:Y:S05]  /*5ce0*/  BRA `(.L_x_446) ;  /* 0xffffffdc00f07947 */ /* 0x000fea000383ffff */
.L_x_447:
        /* <DEDUP_REMOVED lines=9> */
.L_x_897:


//--------------------- .text._Z14permute_sharedILj256ELj8ELj12ELm1871100EEvmmPh --------------------------
	.section	.text._Z14permute_sharedILj256ELj8ELj12ELm1871100EEvmmPh,"ax",@progbits
	.align	128
        .global         _Z14permute_sharedILj256ELj8ELj12ELm1871100EEvmmPh
        .type           _Z14permute_sharedILj256ELj8ELj12ELm1871100EEvmmPh,@function
        .size           _Z14permute_sharedILj256ELj8ELj12ELm1871100EEvmmPh,(.L_x_898 - _Z14permute_sharedILj256ELj8ELj12ELm1871100EEvmmPh)
        .other          _Z14permute_sharedILj256ELj8ELj12ELm1871100EEvmmPh,@"STO_CUDA_ENTRY STV_DEFAULT"
_Z14permute_sharedILj256ELj8ELj12ELm1871100EEvmmPh:
.text._Z14permute_sharedILj256ELj8ELj12ELm1871100EEvmmPh:
        /* <DEDUP_REMOVED lines=35> */
.L_x_555:
        /* <DEDUP_REMOVED lines=15> */
.L_x_558:
        /* <DEDUP_REMOVED lines=146> */
.L_x_450:
[----:B------:R-:W-:Y:S05]  /*0c40*/  BSYNC.RECONVERGENT B0 ;  /* 0x0000000000007941 */ /* 0x000fea0003800200 */
.L_x_449:
[----:B------:R-:W-:-:S03]  /*0c50*/  UMOV UR5, 0xffffffff ;  /* 0xffffffff00057882 */ /* 0x000fc60000000000 */
[----:B------:R-:W-:Y:S05]  /*0c60*/  BRA.DIV UR5, `(.L_x_451) ;  /* 0x0000003605947947 */ /* 0x000fea000b800000 */
[----:B------:R-:W-:Y:S06]  /*0c70*/  BAR.SYNC.DEFER_BLOCKING 0x0 ;  /* 0x0000000000007b1d */ /* 0x000fec0000010000 */
.L_x_561:
        /* <DEDUP_REMOVED lines=8> */
.L_x_551:
[----:B------:R1:W2:Y:S01]  /*0d00*/  LDS.U8 R18, [R14+-0x5] ;  /* 0xfffffb000e127984 */ /* 0x0002a20000000000 */
[----:B------:R-:W-:-:S03]  /*0d10*/  UMOV UR5, 0xffffffff ;  /* 0xffffffff00057882 */ /* 0x000fc60000000000 */
[----:B---345:R-:W-:Y:S05]  /*0d20*/  BRA.DIV UR5, `(.L_x_454) ;  /* 0x0000003605907947 */ /* 0x038fea000b800000 */
[----:B------:R-:W-:Y:S01]  /*0d30*/  NOP ;  /* 0x0000000000007918 */ /* 0x000fe20000000000 */
.L_x_564:
        /* <DEDUP_REMOVED lines=15> */
.L_x_457:
        /* <DEDUP_REMOVED lines=42> */
.L_x_459:
[----:B------:R-:W-:-:S13]  /*10d0*/  R2UR UR5, R22 ;  /* 0x00000000160572ca */ /* 0x000fda00000e0000 */
[----:B------:R-:W-:Y:S05]  /*10e0*/  BRA.DIV UR5, `(.L_x_461) ;  /* 0x0000003605087947 */ /* 0x000fea000b800000 */
[----:B------:R-:W-:Y:S01]  /*10f0*/  NOP ;  /* 0x0000000000007918 */ /* 0x000fe20000000000 */
.L_x_456:
[----:B------:R-:W-:Y:S05]  /*1100*/  BSYNC B1 ;  /* 0x0000000000017941 */ /* 0x000fea0003800000 */
.L_x_455:
[----:B------:R0:W0:Y:S01]  /*1110*/  LDS.U8 R18, [R14+-0x4] ;  /* 0xfffffc000e127984 */ /* 0x0000220000000000 */
[----:B------:R-:W-:-:S03]  /*1120*/  UMOV UR5, 0xffffffff ;  /* 0xffffffff00057882 */ /* 0x000fc60000000000 */
[----:B------:R-:W-:Y:S05]  /*1130*/  BRA.DIV UR5, `(.L_x_462) ;  /* 0x0000003605107947 */ /* 0x000fea000b800000 */
[----:B------:R-:W-:Y:S01]  /*1140*/  NOP ;  /* 0x0000000000007918 */ /* 0x000fe20000000000 */
.L_x_573:
        /* <DEDUP_REMOVED lines=51> */
.L_x_465:
[----:B------:R-:W-:-:S03]  /*1480*/  UMOV UR5, 0xffffffff ;  /* 0xffffffff00057882 */ /* 0x000fc60000000000 */
[----:B------:R-:W-:Y:S05]  /*1490*/  BRA.DIV UR5, `(.L_x_468) ;  /* 0x00000032057c7947 */ /* 0x000fea000b800000 */
[----:B0-----:R-:W4:Y:S02]  /*14a0*/  SHFL.DOWN PT, R15, R15, 0x1, 0x1f ;  /* 0x08201f000f0f7f89 */ /* 0x001f2400000e0000 */
.L_x_467:
[----:B------:R-:W-:-:S13]  /*14b0*/  R2UR UR5, R22 ;  /* 0x00000000160572ca */ /* 0x000fda00000e0000 */
[----:B------:R-:W-:Y:S05]  /*14c0*/  BRA.DIV UR5, `(.L_x_469) ;  /* 0x0000003205987947 */ /* 0x000fea000b800000 */
[----:B------:R-:W-:Y:S01]  /*14d0*/  NOP ;  /* 0x0000000000007918 */ /* 0x000fe20000000000 */
.L_x_464:
[----:B------:R-:W-:Y:S05]  /*14e0*/  BSYNC B1 ;  /* 0x0000000000017941 */ /* 0x000fea0003800000 */
.L_x_463:
[----:B------:R0:W0:Y:S01]  /*14f0*/  LDS.U8 R18, [R14+-0x3] ;  /* 0xfffffd000e127984 */ /* 0x0000220000000000 */
[----:B------:R-:W-:-:S03]  /*1500*/  UMOV UR5, 0xffffffff ;  /* 0xffffffff00057882 */ /* 0x000fc60000000000 */
[----:B------:R-:W-:Y:S05]  /*1510*/  BRA.DIV UR5, `(.L_x_470) ;  /* 0x0000003205a07947 */ /* 0x000fea000b800000 */
[----:B------:R-:W-:Y:S01]  /*1520*/  NOP ;  /* 0x0000000000007918 */ /* 0x000fe20000000000 */
.L_x_582:
        /* <DEDUP_REMOVED lines=51> */
.L_x_473:
[----:B------:R-:W-:-:S03]  /*1860*/  UMOV UR5, 0xffffffff ;  /* 0xffffffff00057882 */ /* 0x000fc60000000000 */
[----:B------:R-:W-:Y:S05]  /*1870*/  BRA.DIV UR5, `(.L_x_476) ;  /* 0x00000032050c7947 */ /* 0x000fea000b800000 */
[----:B0-----:R-:W0:Y:S02]  /*1880*/  SHFL.DOWN PT, R15, R15, 0x1, 0x1f ;  /* 0x08201f000f0f7f89 */ /* 0x001e2400000e0000 */
.L_x_475:
[----:B------:R-:W-:-:S13]  /*1890*/  R2UR UR5, R22 ;  /* 0x00000000160572ca */ /* 0x000fda00000e0000 */
[----:B------:R-:W-:Y:S05]  /*18a0*/  BRA.DIV UR5, `(.L_x_477) ;  /* 0x0000003205287947 */ /* 0x000fea000b800000 */
[----:B------:R-:W-:Y:S01]  /*18b0*/  NOP ;  /* 0x0000000000007918 */ /* 0x000fe20000000000 */
.L_x_472:
[----:B------:R-:W-:Y:S05]  /*18c0*/  BSYNC B1 ;  /* 0x0000000000017941 */ /* 0x000fea0003800000 */
.L_x_471:
[----:B------:R0:W0:Y:S01]  /*18d0*/  LDS.U8 R18, [R14+-0x2] ;  /* 0xfffffe000e127984 */ /* 0x0000220000000000 */
[----:B------:R-:W-:-:S03]  /*18e0*/  UMOV UR5, 0xffffffff ;  /* 0xffffffff00057882 */ /* 0x000fc60000000000 */
[----:B------:R-:W-:Y:S05]  /*18f0*/  BRA.DIV UR5, `(.L_x_478) ;  /* 0x0000003205307947 */ /* 0x000fea000b800000 */
[----:B------:R-:W-:Y:S01]  /*1900*/  NOP ;  /* 0x0000000000007918 */ /* 0x000fe20000000000 */
.L_x_591:
        /* <DEDUP_REMOVED lines=51> */
.L_x_481:
[----:B------:R-:W-:-:S03]  /*1c40*/  UMOV UR5, 0xffffffff ;  /* 0xffffffff00057882 */ /* 0x000fc60000000000 */
[----:B------:R-:W-:Y:S05]  /*1c50*/  BRA.DIV UR5, `(.L_x_484) ;  /* 0x0000002e059c7947 */ /* 0x000fea000b800000 */
[----:B0-----:R-:W0:Y:S02]  /*1c60*/  SHFL.DOWN PT, R15, R15, 0x1, 0x1f ;  /* 0x08201f000f0f7f89 */ /* 0x001e2400000e0000 */
.L_x_483:
[----:B------:R-:W-:-:S13]  /*1c70*/  R2UR UR5, R22 ;  /* 0x00000000160572ca */ /* 0x000fda00000e0000 */
[----:B------:R-:W-:Y:S05]  /*1c80*/  BRA.DIV UR5, `(.L_x_485) ;  /* 0x0000002e05b87947 */ /* 0x000fea000b800000 */
[----:B------:R-:W-:Y:S01]  /*1c90*/  NOP ;  /* 0x0000000000007918 */ /* 0x000fe20000000000 */
.L_x_480:
[----:B------:R-:W-:Y:S05]  /*1ca0*/  BSYNC B1 ;  /* 0x0000000000017941 */ /* 0x000fea0003800000 */
.L_x_479:
[----:B------:R0:W0:Y:S01]  /*1cb0*/  LDS.U8 R18, [R14+-0x1] ;  /* 0xffffff000e127984 */ /* 0x0000220000000000 */
[----:B------:R-:W-:-:S03]  /*1cc0*/  UMOV UR5, 0xffffffff ;  /* 0xffffffff00057882 */ /* 0x000fc60000000000 */
[----:B------:R-:W-:Y:S05]  /*1cd0*/  BRA.DIV UR5, `(.L_x_486) ;  /* 0x0000002e05c07947 */ /* 0x000fea000b800000 */
[----:B------:R-:W-:Y:S01]  /*1ce0*/  NOP ;  /* 0x0000000000007918 */ /* 0x000fe20000000000 */
.L_x_600:
        /* <DEDUP_REMOVED lines=51> */
.L_x_489:
[----:B------:R-:W-:-:S03]  /*2020*/  UMOV UR5, 0xffffffff ;  /* 0xffffffff00057882 */ /* 0x000fc60000000000 */
[----:B------:R-:W-:Y:S05]  /*2030*/  BRA.DIV UR5, `(.L_x_492) ;  /* 0x0000002e052c7947 */ /* 0x000fea000b800000 */
[----:B0-----:R-:W0:Y:S02]  /*2040*/  SHFL.DOWN PT, R15, R15, 0x1, 0x1f ;  /* 0x08201f000f0f7f89 */ /* 0x001e2400000e0000 */
.L_x_491:
[----:B------:R-:W-:-:S13]  /*2050*/  R2UR UR5, R22 ;  /* 0x00000000160572ca */ /* 0x000fda00000e0000 */
[----:B------:R-:W-:Y:S05]  /*2060*/  BRA.DIV UR5, `(.L_x_493) ;  /* 0x0000002e05487947 */ /* 0x000fea000b800000 */
[----:B------:R-:W-:Y:S01]  /*2070*/  NOP ;  /* 0x0000000000007918 */ /* 0x000fe20000000000 */
.L_x_488:
[----:B------:R-:W-:Y:S05]  /*2080*/  BSYNC B1 ;  /* 0x0000000000017941 */ /* 0x000fea0003800000 */
.L_x_487:
[----:B------:R0:W0:Y:S01]  /*2090*/  LDS.U8 R18, [R14] ;  /* 0x000000000e127984 */ /* 0x0000220000000000 */
[----:B------:R-:W-:-:S03]  /*20a0*/  UMOV UR5, 0xffffffff ;  /* 0xffffffff00057882 */ /* 0x000fc60000000000 */
[----:B------:R-:W-:Y:S05]  /*20b0*/  BRA.DIV UR5, `(.L_x_494) ;  /* 0x0000002e05507947 */ /* 0x000fea000b800000 */
[----:B------:R-:W-:Y:S01]  /*20c0*/  NOP ;  /* 0x0000000000007918 */ /* 0x000fe20000000000 */
.L_x_609:
        /* <DEDUP_REMOVED lines=51> */
.L_x_497:
[----:B------:R-:W-:-:S03]  /*2400*/  UMOV UR5, 0xffffffff ;  /* 0xffffffff00057882 */ /* 0x000fc60000000000 */
[----:B------:R-:W-:Y:S05]  /*2410*/  BRA.DIV UR5, `(.L_x_500) ;  /* 0x0000002a05bc7947 */ /* 0x000fea000b800000 */
[----:B0-----:R-:W0:Y:S02]  /*2420*/  SHFL.DOWN PT, R15, R15, 0x1, 0x1f ;  /* 0x08201f000f0f7f89 */ /* 0x001e2400000e0000 */
.L_x_499:
[----:B------:R-:W-:-:S13]  /*2430*/  R2UR UR5, R22 ;  /* 0x00000000160572ca */ /* 0x000fda00000e0000 */
[----:B------:R-:W-:Y:S05]  /*2440*/  BRA.DIV UR5, `(.L_x_501) ;  /* 0x0000002a05d87947 */ /* 0x000fea000b800000 */
[----:B------:R-:W-:Y:S01]  /*2450*/  NOP ;  /* 0x0000000000007918 */ /* 0x000fe20000000000 */
.L_x_496:
[----:B------:R-:W-:Y:S05]  /*2460*/  BSYNC B1 ;  /* 0x0000000000017941 */ /* 0x000fea0003800000 */
.L_x_495:
[----:B------:R0:W0:Y:S01]  /*2470*/  LDS.U8 R18, [R14+0x1] ;  /* 0x000001000e127984 */ /* 0x0000220000000000 */
[----:B------:R-:W-:-:S03]  /*2480*/  UMOV UR5, 0xffffffff ;  /* 0xffffffff00057882 */ /* 0x000fc60000000000 */
[----:B------:R-:W-:Y:S05]  /*2490*/  BRA.DIV UR5, `(.L_x_502) ;  /* 0x0000002a05e07947 */ /* 0x000fea000b800000 */
[----:B------:R-:W-:Y:S01]  /*24a0*/  NOP ;  /* 0x0000000000007918 */ /* 0x000fe20000000000 */
.L_x_618:
        /* <DEDUP_REMOVED lines=51> */
.L_x_505:
[----:B------:R-:W-:-:S03]  /*27e0*/  UMOV UR5, 0xffffffff ;  /* 0xffffffff00057882 */ /* 0x000fc60000000000 */
[----:B------:R-:W-:Y:S05]  /*27f0*/  BRA.DIV UR5, `(.L_x_508) ;  /* 0x0000002a054c7947 */ /* 0x000fea000b800000 */
[----:B0-----:R-:W0:Y:S02]  /*2800*/  SHFL.DOWN PT, R15, R15, 0x1, 0x1f ;  /* 0x08201f000f0f7f89 */ /* 0x001e2400000e0000 */
.L_x_507:
[----:B------:R-:W-:-:S13]  /*2810*/  R2UR UR5, R22 ;  /* 0x00000000160572ca */ /* 0x000fda00000e0000 */
[----:B------:R-:W-:Y:S05]  /*2820*/  BRA.DIV UR5, `(.L_x_509) ;  /* 0x0000002a05687947 */ /* 0x000fea000b800000 */
[----:B------:R-:W-:Y:S01]  /*2830*/  NOP ;  /* 0x0000000000007918 */ /* 0x000fe20000000000 */
.L_x_504:
[----:B------:R-:W-:Y:S05]  /*2840*/  BSYNC B1 ;  /* 0x0000000000017941 */ /* 0x000fea0003800000 */
.L_x_503:
[----:B------:R0:W0:Y:S01]  /*2850*/  LDS.U8 R18, [R14+0x2] ;  /* 0x000002000e127984 */ /* 0x0000220000000000 */
[----:B------:R-:W-:-:S03]  /*2860*/  UMOV UR5, 0xffffffff ;  /* 0xffffffff00057882 */ /* 0x000fc60000000000 */
[----:B------:R-:W-:Y:S05]  /*2870*/  BRA.DIV UR5, `(.L_x_510) ;  /* 0x0000002a05707947 */ /* 0x000fea000b800000 */
[----:B------:R-:W-:Y:S01]  /*2880*/  NOP ;  /* 0x0000000000007918 */ /* 0x000fe20000000000 */
.L_x_627:
        /* <DEDUP_REMOVED lines=51> */
.L_x_513:
[----:B------:R-:W-:-:S03]  /*2bc0*/  UMOV UR5, 0xffffffff ;  /* 0xffffffff00057882 */ /* 0x000fc60000000000 */
[----:B------:R-:W-:Y:S05]  /*2bd0*/  BRA.DIV UR5, `(.L_x_516) ;  /* 0x0000002605dc7947 */ /* 0x000fea000b800000 */
[----:B0-----:R-:W0:Y:S02]  /*2be0*/  SHFL.DOWN PT, R15, R15, 0x1, 0x1f ;  /* 0x08201f000f0f7f89 */ /* 0x001e2400000e0000 */
.L_x_515:
[----:B------:R-:W-:-:S13]  /*2bf0*/  R2UR UR5, R22 ;  /* 0x00000000160572ca */ /* 0x000fda00000e0000 */
[----:B------:R-:W-:Y:S05]  /*2c00*/  BRA.DIV UR5, `(.L_x_517) ;  /* 0x0000002605f87947 */ /* 0x000fea000b800000 */
[----:B------:R-:W-:Y:S01]  /*2c10*/  NOP ;  /* 0x0000000000007918 */ /* 0x000fe20000000000 */
.L_x_512:
[----:B------:R-:W-:Y:S05]  /*2c20*/  BSYNC B1 ;  /* 0x0000000000017941 */ /* 0x000fea0003800000 */
.L_x_511:
[----:B------:R0:W0:Y:S01]  /*2c30*/  LDS.U8 R18, [R14+0x3] ;  /* 0x000003000e127984 */ /* 0x0000220000000000 */
[----:B------:R-:W-:-:S03]  /*2c40*/  UMOV UR5, 0xffffffff ;  /* 0xffffffff00057882 */ /* 0x000fc60000000000 */
[----:B------:R-:W-:Y:S05]  /*2c50*/  BRA.DIV UR5, `(.L_x_518) ;  /* 0x0000002a05007947 */ /* 0x000fea000b800000 */
[----:B------:R-:W-:Y:S01]  /*2c60*/  NOP ;  /* 0x0000000000007918 */ /* 0x000fe20000000000 */
.L_x_636:
        /* <DEDUP_REMOVED lines=51> */
.L_x_521:
[----:B------:R-:W-:-:S03]  /*2fa0*/  UMOV UR5, 0xffffffff ;  /* 0xffffffff00057882 */ /* 0x000fc60000000000 */
[----:B------:R-:W-:Y:S05]  /*2fb0*/  BRA.DIV UR5, `(.L_x_524) ;  /* 0x00000026056c7947 */ /* 0x000fea000b800000 */
[----:B0-----:R-:W0:Y:S02]  /*2fc0*/  SHFL.DOWN PT, R15, R15, 0x1, 0x1f ;  /* 0x08201f000f0f7f89 */ /* 0x001e2400000e0000 */
.L_x_523:
[----:B------:R-:W-:-:S13]  /*2fd0*/  R2UR UR5, R22 ;  /* 0x00000000160572ca */ /* 0x000fda00000e0000 */
[----:B------:R-:W-:Y:S05]  /*2fe0*/  BRA.DIV UR5, `(.L_x_525) ;  /* 0x0000002605887947 */ /* 0x000fea000b800000 */
[----:B------:R-:W-:Y:S01]  /*2ff0*/  NOP ;  /* 0x0000000000007918 */ /* 0x000fe20000000000 */
.L_x_520:
[----:B------:R-:W-:Y:S05]  /*3000*/  BSYNC B1 ;  /* 0x0000000000017941 */ /* 0x000fea0003800000 */
.L_x_519:
[----:B------:R0:W0:Y:S01]  /*3010*/  LDS.U8 R18, [R14+0x4] ;  /* 0x000004000e127984 */ /* 0x0000220000000000 */
[----:B------:R-:W-:-:S03]  /*3020*/  UMOV UR5, 0xffffffff ;  /* 0xffffffff00057882 */ /* 0x000fc60000000000 */
[----:B------:R-:W-:Y:S05]  /*3030*/  BRA.DIV UR5, `(.L_x_526) ;  /* 0x0000002605907947 */ /* 0x000fea000b800000 */
[----:B------:R-:W-:Y:S01]  /*3040*/  NOP ;  /* 0x0000000000007918 */ /* 0x000fe20000000000 */
.L_x_645:
        /* <DEDUP_REMOVED lines=51> */
.L_x_529:
[----:B------:R-:W-:-:S03]  /*3380*/  UMOV UR5, 0xffffffff ;  /* 0xffffffff00057882 */ /* 0x000fc60000000000 */
[----:B------:R-:W-:Y:S05]  /*3390*/  BRA.DIV UR5, `(.L_x_532) ;  /* 0x0000002205fc7947 */ /* 0x000fea000b800000 */
[----:B0-----:R-:W0:Y:S02]  /*33a0*/  SHFL.DOWN PT, R15, R15, 0x1, 0x1f ;  /* 0x08201f000f0f7f89 */ /* 0x001e2400000e0000 */
.L_x_531:
[----:B------:R-:W-:-:S13]  /*33b0*/  R2UR UR5, R22 ;  /* 0x00000000160572ca */ /* 0x000fda00000e0000 */
[----:B------:R-:W-:Y:S05]  /*33c0*/  BRA.DIV UR5, `(.L_x_533) ;  /* 0x0000002605187947 */ /* 0x000fea000b800000 */
[----:B------:R-:W-:Y:S01]  /*33d0*/  NOP ;  /* 0x0000000000007918 */ /* 0x000fe20000000000 */
.L_x_528:
[----:B------:R-:W-:Y:S05]  /*33e0*/  BSYNC B1 ;  /* 0x0000000000017941 */ /* 0x000fea0003800000 */
.L_x_527:
[----:B------:R0:W0:Y:S01]  /*33f0*/  LDS.U8 R18, [R14+0x5] ;  /* 0x000005000e127984 */ /* 0x0000220000000000 */
[----:B------:R-:W-:-:S03]  /*3400*/  UMOV UR5, 0xffffffff ;  /* 0xffffffff00057882 */ /* 0x000fc60000000000 */
[----:B------:R-:W-:Y:S05]  /*3410*/  BRA.DIV UR5, `(.L_x_534) ;  /* 0x0000002605207947 */ /* 0x000fea000b800000 */
[----:B------:R-:W-:Y:S01]  /*3420*/  NOP ;  /* 0x0000000000007918 */ /* 0x000fe20000000000 */
.L_x_654:
        /* <DEDUP_REMOVED lines=51> */
.L_x_537:
[----:B------:R-:W-:-:S03]  /*3760*/  UMOV UR5, 0xffffffff ;  /* 0xffffffff00057882 */ /* 0x000fc60000000000 */
[----:B------:R-:W-:Y:S05]  /*3770*/  BRA.DIV UR5, `(.L_x_540) ;  /* 0x00000022058c7947 */ /* 0x000fea000b800000 */
[----:B0-----:R-:W0:Y:S02]  /*3780*/  SHFL.DOWN PT, R15, R15, 0x1, 0x1f ;  /* 0x08201f000f0f7f89 */ /* 0x001e2400000e0000 */
.L_x_539:
[----:B------:R-:W-:-:S13]  /*3790*/  R2UR UR5, R22 ;  /* 0x00000000160572ca */ /* 0x000fda00000e0000 */
[----:B------:R-:W-:Y:S05]  /*37a0*/  BRA.DIV UR5, `(.L_x_541) ;  /* 0x0000002205a87947 */ /* 0x000fea000b800000 */
[----:B------:R-:W-:Y:S01]  /*37b0*/  NOP ;  /* 0x0000000000007918 */ /* 0x000fe20000000000 */
.L_x_536:
[----:B------:R-:W-:Y:S05]  /*37c0*/  BSYNC B1 ;  /* 0x0000000000017941 */ /* 0x000fea0003800000 */
.L_x_535:
[----:B------:R0:W0:Y:S01]  /*37d0*/  LDS.U8 R18, [R14+0x6] ;  /* 0x000006000e127984 */ /* 0x0000220000000000 */
[----:B------:R-:W-:-:S03]  /*37e0*/  UMOV UR5, 0xffffffff ;  /* 0xffffffff00057882 */ /* 0x000fc60000000000 */
[----:B------:R-:W-:Y:S05]  /*37f0*/  BRA.DIV UR5, `(.L_x_542) ;  /* 0x0000002205b07947 */ /* 0x000fea000b800000 */
[----:B------:R-:W-:Y:S01]  /*3800*/  NOP ;  /* 0x0000000000007918 */ /* 0x000fe20000000000 */
.L_x_663:
        /* <DEDUP_REMOVED lines=57> */
.L_x_548:
[----:B------:R-:W-:Y:S05]  /*3ba0*/  BSYNC B2 ;  /* 0x0000000000027941 */ /* 0x000fea0003800000 */
.L_x_547:
[----:B------:R-:W-:Y:S05]  /*3bb0*/  BRA `(.L_x_546) ;  /* 0x0000000000087947 */ /* 0x000fea0003800000 */
.L_x_545:
[----:B------:R-:W-:-:S03]  /*3bc0*/  UMOV UR5, 0xffffffff ;  /* 0xffffffff00057882 */ /* 0x000fc60000000000 */
[----:B------:R-:W-:Y:S05]  /*3bd0*/  BRA.DIV UR5, `(.L_x_549) ;  /* 0x0000001e05d47947 */ /* 0x000fea000b800000 */
.L_x_546:
[----:B------:R-:W-:-:S13]  /*3be0*/  R2UR UR5, R17 ;  /* 0x00000000110572ca */ /* 0x000fda00000e0000 */
[----:B------:R-:W-:Y:S05]  /*3bf0*/  BRA.DIV UR5, `(.L_x_550) ;  /* 0x0000001e05f47947 */ /* 0x000fea000b800000 */
[----:B------:R-:W-:Y:S01]  /*3c00*/  NOP ;  /* 0x0000000000007918 */ /* 0x000fe20000000000 */
.L_x_544:
[----:B------:R-:W-:Y:S05]  /*3c10*/  BSYNC B1 ;  /* 0x0000000000017941 */ /* 0x000fea0003800000 */
.L_x_543:
[----:B012---:R-:W-:Y:S01]  /*3c20*/  IMAD R14, R9, 0xc, R14 ;  /* 0x0000000c090e7824 */ /* 0x007fe200078e020e */
[----:B------:R-:W-:Y:S06]  /*3c30*/  @!P0 BRA `(.L_x_551) ;  /* 0xffffffd000308947 */ /* 0x000fec000383ffff */
.L_x_453:
[----:B------:R-:W-:Y:S05]  /*3c40*/  BSYNC B0 ;  /* 0x0000000000007941 */ /* 0x000fea0003800000 */
.L_x_452:
[----:B------:R-:W1:Y:S01]  /*3c50*/  LDCU.64 UR10, c[0x0][0x380] ;  /* 0x00007000ff0a77ac */ /* 0x000e620008000a00 */
[----:B------:R-:W-:Y:S01]  /*3c60*/  UMOV UR5, 0xffffffff ;  /* 0xffffffff00057882 */ /* 0x000fe20000000000 */
[----:B-1----:R-:W-:-:S04]  /*3c70*/  ISETP.GE.U32.AND P0, PT, R3, UR10, PT ;  /* 0x0000000a03007c0c */ /* 0x002fc8000bf06070 */
[----:B------:R-:W-:Y:S01]  /*3c80*/  ISETP.GE.U32.AND.EX P0, PT, R4, UR11, PT, P0 ;  /* 0x0000000b04007c0c */ /* 0x000fe2000bf06100 */
[----:B------:R-:W-:-:S12]  /*3c90*/  BRA.DIV UR5, `(.L_x_552) ;  /* 0x0000001e05e87947 */ /* 0x000fd8000b800000 */
[----:B------:R-:W-:Y:S06]  /*3ca0*/  BAR.SYNC.DEFER_BLOCKING 0x0 ;  /* 0x0000000000007b1d */ /* 0x000fec0000010000 */
.L_x_670:
        /* <DEDUP_REMOVED lines=76> */
.L_x_554:
[----:B------:R-:W-:Y:S05]  /*4170*/  BSYNC.RECONVERGENT B0 ;  /* 0x0000000000007941 */ /* 0x000fea0003800200 */
.L_x_553:
        /* <DEDUP_REMOVED lines=9> */
.L_x_448:
        /* <DEDUP_REMOVED lines=9> */
.L_x_557:
[----:B------:R-:W-:Y:S05]  /*42a0*/  BSYNC B0 ;  /* 0x0000000000007941 */ /* 0x000fea0003800000 */
.L_x_556:
[----:B------:R-:W-:Y:S05]  /*42b0*/  BRA `(.L_x_558) ;  /* 0xffffffc000187947 */ /* 0x000fea000383ffff */
.L_x_451:
        /* <DEDUP_REMOVED lines=9> */
.L_x_560:
[----:B------:R-:W-:Y:S05]  /*4350*/  BSYNC B0 ;  /* 0x0000000000007941 */ /* 0x000fea0003800000 */
.L_x_559:
[----:B------:R-:W-:Y:S05]  /*4360*/  BRA `(.L_x_561) ;  /* 0xffffffc800447947 */ /* 0x000fea000383ffff */
.L_x_454:
[----:B------:R-:W-:Y:S01]  /*4370*/  BSSY B1, `(.L_x_562) ;  /* 0x0000005000017945 */ /* 0x000fe20003800000 */
[----:B------:R-:W-:-:S07]  /*4380*/  IMAD.MOV.U32 R13, RZ, RZ, -0x1 ;  /* 0xffffffffff0d7424 */ /* 0x000fce00078e00ff */
[----:B012---:R-:W-:Y:S05]  /*4390*/  WARPSYNC.COLLECTIVE R13, `(.L_x_563) ;  /* 0x000000000d087348 */ /* 0x007fea0003c00000 */
[----:B------:R-:W-:Y:S01]  /*43a0*/  NOP ;  /* 0x0000000000007918 */ /* 0x000fe20000000000 */
[----:B012---:R-:W-:Y:S05]  /*43b0*/  ENDCOLLECTIVE ;  /* 0x000000000000791b */ /* 0x007fea0003800000 */
.L_x_563:
[----:B------:R-:W-:Y:S05]  /*43c0*/  BSYNC B1 ;  /* 0x0000000000017941 */ /* 0x000fea0003800000 */
.L_x_562:
[----:B------:R-:W-:Y:S05]  /*43d0*/  BRA `(.L_x_564) ;  /* 0xffffffc800587947 */ /* 0x000fea000383ffff */
.L_x_458:
        /* <DEDUP_REMOVED lines=8> */
.L_x_566:
[----:B------:R-:W-:Y:S05]  /*4460*/  BSYNC B2 ;  /* 0x0000000000027941 */ /* 0x000fea0003800000 */
.L_x_565:
[----:B------:R-:W-:Y:S05]  /*4470*/  BRA `(.L_x_459) ;  /* 0xffffffcc00147947 */ /* 0x000fea000383ffff */
.L_x_460:
[----:B------:R-:W-:Y:S01]  /*4480*/  BSSY B2, `(.L_x_567) ;  /* 0x0000007000027945 */ /* 0x000fe20003800000 */
[----:B------:R-:W-:Y:S02]  /*4490*/  IMAD.MOV.U32 R20, RZ, RZ, R11 ;  /* 0x000000ffff147224 */ /* 0x000fe400078e000b */
[----:B------:R-:W-:Y:S02]  /*44a0*/  IMAD.MOV.U32 R18, RZ, RZ, 0x1f ;  /* 0x0000001fff127424 */ /* 0x000fe400078e00ff */
[----:B------:R-:W-:-:S07]  /*44b0*/  IMAD.MOV.U32 R13, RZ, RZ, R22 ;  /* 0x000000ffff0d7224 */ /* 0x000fce00078e0016 */
[----:B012---:R-:W-:Y:S05]  /*44c0*/  WARPSYNC.COLLECTIVE R13, `(.L_x_568) ;  /* 0x000000000d087348 */ /* 0x007fea0003c00000 */
[----:B------:R3:W4:Y:S02]  /*44d0*/  SHFL.IDX P1, R15, R20, R15, R18 ;  /* 0x0000000f140f7389 */ /* 0x0007240000020012 */
[----:B01234-:R-:W-:Y:S05]  /*44e0*/  ENDCOLLECTIVE ;  /* 0x000000000000791b */ /* 0x01ffea0003800000 */
.L_x_568:
[----:B------:R-:W-:Y:S05]  /*44f0*/  BSYNC B2 ;  /* 0x0000000000027941 */ /* 0x000fea0003800000 */
.L_x_567:
[----:B------:R-:W-:Y:S05]  /*4500*/  BRA `(.L_x_459) ;  /* 0xffffffc800f07947 */ /* 0x000fea000383ffff */
.L_x_461:
[----:B------:R-:W-:Y:S01]  /*4510*/  BSSY B2, `(.L_x_569) ;  /* 0x0000005000027945 */ /* 0x000fe20003800000 */
[----:B------:R-:W-:-:S07]  /*4520*/  IMAD.MOV.U32 R13, RZ, RZ, R22 ;  /* 0x000000ffff0d7224 */ /* 0x000fce00078e0016 */
[----:B012345:R-:W-:Y:S05]  /*4530*/  WARPSYNC.COLLECTIVE R13, `(.L_x_570) ;  /* 0x000000000d087348 */ /* 0x03ffea0003c00000 */
[----:B------:R-:W-:Y:S01]  /*4540*/  NOP ;  /* 0x0000000000007918 */ /* 0x000fe20000000000 */
[----:B012345:R-:W-:Y:S05]  /*4550*/  ENDCOLLECTIVE ;  /* 0x000000000000791b */ /* 0x03ffea0003800000 */
.L_x_570:
[----:B------:R-:W-:Y:S05]  /*4560*/  BSYNC B2 ;  /* 0x0000000000027941 */ /* 0x000fea0003800000 */
.L_x_569:
[----:B------:R-:W-:Y:S05]  /*4570*/  BRA `(.L_x_456) ;  /* 0xffffffc800e07947 */ /* 0x000fea000383ffff */
.L_x_462:
[----:B------:R-:W-:Y:S01]  /*4580*/  BSSY B1, `(.L_x_571) ;  /* 0x0000005000017945 */ /* 0x000fe20003800000 */
[----:B------:R-:W-:-:S07]  /*4590*/  IMAD.MOV.U32 R13, RZ, RZ, -0x1 ;  /* 0xffffffffff0d7424 */ /* 0x000fce00078e00ff */
[----:B012345:R-:W-:Y:S05]  /*45a0*/  WARPSYNC.COLLECTIVE R13, `(.L_x_572) ;  /* 0x000000000d087348 */ /* 0x03ffea0003c00000 */
[----:B------:R-:W-:Y:S01]  /*45b0*/  NOP ;  /* 0x0000000000007918 */ /* 0x000fe20000000000 */
[----:B012345:R-:W-:Y:S05]  /*45c0*/  ENDCOLLECTIVE ;  /* 0x000000000000791b */ /* 0x03ffea0003800000 */
.L_x_572:
[----:B------:R-:W-:Y:S05]  /*45d0*/  BSYNC B1 ;  /* 0x0000000000017941 */ /* 0x000fea0003800000 */
.L_x_571:
[----:B------:R-:W-:Y:S05]  /*45e0*/  BRA `(.L_x_573) ;  /* 0xffffffc800d87947 */ /* 0x000fea000383ffff */
.L_x_466:
        /* <DEDUP_REMOVED lines=8> */
.L_x_575:
[----:B------:R-:W-:Y:S05]  /*4670*/  BSYNC B2 ;  /* 0x0000000000027941 */ /* 0x000fea0003800000 */
.L_x_574:
[----:B------:R-:W-:Y:S05]  /*4680*/  BRA `(.L_x_467) ;  /* 0xffffffcc00887947 */ /* 0x000fea000383ffff */
.L_x_468:
        /* <DEDUP_REMOVED lines=8> */
.L_x_577:
[----:B------:R-:W-:Y:S05]  /*4710*/  BSYNC B2 ;  /* 0x0000000000027941 */ /* 0x000fea0003800000 */
.L_x_576:
[----:B------:R-:W-:Y:S05]  /*4720*/  BRA `(.L_x_467) ;  /* 0xffffffcc00607947 */ /* 0x000fea000383ffff */
.L_x_469:
[----:B------:R-:W-:Y:S01]  /*4730*/  BSSY B2, `(.L_x_578) ;  /* 0x0000005000027945 */ /* 0x000fe20003800000 */
[----:B0-----:R-:W-:-:S07]  /*4740*/  IMAD.MOV.U32 R13, RZ, RZ, R22 ;  /* 0x000000ffff0d7224 */ /* 0x001fce00078e0016 */
[----:B-12345:R-:W-:Y:S05]  /*4750*/  WARPSYNC.COLLECTIVE R13, `(.L_x_579) ;  /* 0x000000000d087348 */ /* 0x03efea0003c00000 */
[----:B------:R-:W-:Y:S01]  /*4760*/  NOP ;  /* 0x0000000000007918 */ /* 0x000fe20000000000 */
[----:B-12345:R-:W-:Y:S05]  /*4770*/  ENDCOLLECTIVE ;  /* 0x000000000000791b */ /* 0x03efea0003800000 */
.L_x_579:
[----:B------:R-:W-:Y:S05]  /*4780*/  BSYNC B2 ;  /* 0x0000000000027941 */ /* 0x000fea0003800000 */
.L_x_578:
[----:B------:R-:W-:Y:S05]  /*4790*/  BRA `(.L_x_464) ;  /* 0xffffffcc00507947 */ /* 0x000fea000383ffff */
.L_x_470:
[----:B------:R-:W-:Y:S01]  /*47a0*/  BSSY B1, `(.L_x_580) ;  /* 0x0000005000017945 */ /* 0x000fe20003800000 */
[----:B0-----:R-:W-:-:S07]  /*47b0*/  IMAD.MOV.U32 R13, RZ, RZ, -0x1 ;  /* 0xffffffffff0d7424 */ /* 0x001fce00078e00ff */
[----:B-12345:R-:W-:Y:S05]  /*47c0*/  WARPSYNC.COLLECTIVE R13, `(.L_x_581) ;  /* 0x000000000d087348 */ /* 0x03efea0003c00000 */
[----:B------:R-:W-:Y:S01]  /*47d0*/  NOP ;  /* 0x0000000000007918 */ /* 0x000fe20000000000 */
[----:B-12345:R-:W-:Y:S05]  /*47e0*/  ENDCOLLECTIVE ;  /* 0x000000000000791b */ /* 0x03efea0003800000 */
.L_x_581:
[----:B------:R-:W-:Y:S05]  /*47f0*/  BSYNC B1 ;  /* 0x0000000000017941 */ /* 0x000fea0003800000 */
.L_x_580:
[----:B------:R-:W-:Y:S05]  /*4800*/  BRA `(.L_x_582) ;  /* 0xffffffcc00487947 */ /* 0x000fea000383ffff */
.L_x_474:
        /* <DEDUP_REMOVED lines=8> */
.L_x_584:
[----:B------:R-:W-:Y:S05]  /*4890*/  BSYNC B2 ;  /* 0x0000000000027941 */ /* 0x000fea0003800000 */
.L_x_583:
[----:B------:R-:W-:Y:S05]  /*48a0*/  BRA `(.L_x_475) ;  /* 0xffffffcc00f87947 */ /* 0x000fea000383ffff */
.L_x_476:
        /* <DEDUP_REMOVED lines=8> */
.L_x_586:
[----:B------:R-:W-:Y:S05]  /*4930*/  BSYNC B2 ;  /* 0x0000000000027941 */ /* 0x000fea0003800000 */
.L_x_585:
[----:B------:R-:W-:Y:S05]  /*4940*/  BRA `(.L_x_475) ;  /* 0xffffffcc00d07947 */ /* 0x000fea000383ffff */
.L_x_477:
[----:B------:R-:W-:Y:S01]  /*4950*/  BSSY B2, `(.L_x_587) ;  /* 0x0000005000027945 */ /* 0x000fe20003800000 */
[----:B---3--:R-:W-:-:S07]  /*4960*/  IMAD.MOV.U32 R13, RZ, RZ, R22 ;  /* 0x000000ffff0d7224 */ /* 0x008fce00078e0016 */
[----:B012-45:R-:W-:Y:S05]  /*4970*/  WARPSYNC.COLLECTIVE R13, `(.L_x_588) ;  /* 0x000000000d087348 */ /* 0x037fea0003c00000 */
[----:B------:R-:W-:Y:S01]  /*4980*/  NOP ;  /* 0x0000000000007918 */ /* 0x000fe20000000000 */
[----:B012-45:R-:W-:Y:S05]  /*4990*/  ENDCOLLECTIVE ;  /* 0x000000000000791b */ /* 0x037fea0003800000 */
.L_x_588:
[----:B------:R-:W-:Y:S05]  /*49a0*/  BSYNC B2 ;  /* 0x0000000000027941 */ /* 0x000fea0003800000 */
.L_x_587:
[----:B------:R-:W-:Y:S05]  /*49b0*/  BRA `(.L_x_472) ;  /* 0xffffffcc00c07947 */ /* 0x000fea000383ffff */
.L_x_478:
[----:B------:R-:W-:Y:S01]  /*49c0*/  BSSY B1, `(.L_x_589) ;  /* 0x0000005000017945 */ /* 0x000fe20003800000 */
[----:B---3--:R-:W-:-:S07]  /*49d0*/  IMAD.MOV.U32 R13, RZ, RZ, -0x1 ;  /* 0xffffffffff0d7424 */ /* 0x008fce00078e00ff */
[----:B012-45:R-:W-:Y:S05]  /*49e0*/  WARPSYNC.COLLECTIVE R13, `(.L_x_590) ;  /* 0x000000000d087348 */ /* 0x037fea0003c00000 */
[----:B------:R-:W-:Y:S01]  /*49f0*/  NOP ;  /* 0x0000000000007918 */ /* 0x000fe20000000000 */
[----:B012-45:R-:W-:Y:S05]  /*4a00*/  ENDCOLLECTIVE ;  /* 0x000000000000791b */ /* 0x037fea0003800000 */
.L_x_590:
[----:B------:R-:W-:Y:S05]  /*4a10*/  BSYNC B1 ;  /* 0x0000000000017941 */ /* 0x000fea0003800000 */
.L_x_589:
[----:B------:R-:W-:Y:S05]  /*4a20*/  BRA `(.L_x_591) ;  /* 0xffffffcc00b87947 */ /* 0x000fea000383ffff */
.L_x_482:
        /* <DEDUP_REMOVED lines=8> */
.L_x_593:
[----:B------:R-:W-:Y:S05]  /*4ab0*/  BSYNC B2 ;  /* 0x0000000000027941 */ /* 0x000fea0003800000 */
.L_x_592:
[----:B------:R-:W-:Y:S05]  /*4ac0*/  BRA `(.L_x_483) ;  /* 0xffffffd000687947 */ /* 0x000fea000383ffff */
.L_x_484:
        /* <DEDUP_REMOVED lines=8> */
.L_x_595:
[----:B------:R-:W-:Y:S05]  /*4b50*/  BSYNC B2 ;  /* 0x0000000000027941 */ /* 0x000fea0003800000 */
.L_x_594:
[----:B------:R-:W-:Y:S05]  /*4b60*/  BRA `(.L_x_483) ;  /* 0xffffffd000407947 */ /* 0x000fea000383ffff */
.L_x_485:
[----:B------:R-:W-:Y:S01]  /*4b70*/  BSSY B2, `(.L_x_596) ;  /* 0x0000005000027945 */ /* 0x000fe20003800000 */
[----:B---34-:R-:W-:-:S07]  /*4b80*/  IMAD.MOV.U32 R13, RZ, RZ, R22 ;  /* 0x000000ffff0d7224 */ /* 0x018fce00078e0016 */
[----:B012--5:R-:W-:Y:S05]  /*4b90*/  WARPSYNC.COLLECTIVE R13, `(.L_x_597) ;  /* 0x000000000d087348 */ /* 0x027fea0003c00000 */
[----:B------:R-:W-:Y:S01]  /*4ba0*/  NOP ;  /* 0x0000000000007918 */ /* 0x000fe20000000000 */
[----:B012--5:R-:W-:Y:S05]  /*4bb0*/  ENDCOLLECTIVE ;  /* 0x000000000000791b */ /* 0x027fea0003800000 */
.L_x_597:
[----:B------:R-:W-:Y:S05]  /*4bc0*/  BSYNC B2 ;  /* 0x0000000000027941 */ /* 0x000fea0003800000 */
.L_x_596:
[----:B------:R-:W-:Y:S05]  /*4bd0*/  BRA `(.L_x_480) ;  /* 0xffffffd000307947 */ /* 0x000fea000383ffff */
.L_x_486:
[----:B------:R-:W-:Y:S01]  /*4be0*/  BSSY B1, `(.L_x_598) ;  /* 0x0000005000017945 */ /* 0x000fe20003800000 */
[----:B---34-:R-:W-:-:S07]  /*4bf0*/  IMAD.MOV.U32 R13, RZ, RZ, -0x1 ;  /* 0xffffffffff0d7424 */ /* 0x018fce00078e00ff */
[----:B012--5:R-:W-:Y:S05]  /*4c00*/  WARPSYNC.COLLECTIVE R13, `(.L_x_599) ;  /* 0x000000000d087348 */ /* 0x027fea0003c00000 */
[----:B------:R-:W-:Y:S01]  /*4c10*/  NOP ;  /* 0x0000000000007918 */ /* 0x000fe20000000000 */
[----:B012--5:R-:W-:Y:S05]  /*4c20*/  ENDCOLLECTIVE ;  /* 0x000000000000791b */ /* 0x027fea0003800000 */
.L_x_599:
[----:B------:R-:W-:Y:S05]  /*4c30*/  BSYNC B1 ;  /* 0x0000000000017941 */ /* 0x000fea0003800000 */
.L_x_598:
[----:B------:R-:W-:Y:S05]  /*4c40*/  BRA `(.L_x_600) ;  /* 0xffffffd000287947 */ /* 0x000fea000383ffff */
.L_x_490:
        /* <DEDUP_REMOVED lines=8> */
.L_x_602:
[----:B------:R-:W-:Y:S05]  /*4cd0*/  BSYNC B2 ;  /* 0x0000000000027941 */ /* 0x000fea0003800000 */
.L_x_601:
[----:B------:R-:W-:Y:S05]  /*4ce0*/  BRA `(.L_x_491) ;  /* 0xffffffd000d87947 */ /* 0x000fea000383ffff */
.L_x_492:
        /* <DEDUP_REMOVED lines=8> */
.L_x_604:
[----:B------:R-:W-:Y:S05]  /*4d70*/  BSYNC B2 ;  /* 0x0000000000027941 */ /* 0x000fea0003800000 */
.L_x_603:
[----:B------:R-:W-:Y:S05]  /*4d80*/  BRA `(.L_x_491) ;  /* 0xffffffd000b07947 */ /* 0x000fea000383ffff */
.L_x_493:
[----:B------:R-:W-:Y:S01]  /*4d90*/  BSSY B2, `(.L_x_605) ;  /* 0x0000005000027945 */ /* 0x000fe20003800000 */
[----:B0--34-:R-:W-:-:S07]  /*4da0*/  IMAD.MOV.U32 R13, RZ, RZ, R22 ;  /* 0x000000ffff0d7224 */ /* 0x019fce00078e0016 */
[----:B-12--5:R-:W-:Y:S05]  /*4db0*/  WARPSYNC.COLLECTIVE R13, `(.L_x_606) ;  /* 0x000000000d087348 */ /* 0x026fea0003c00000 */
[----:B------:R-:W-:Y:S01]  /*4dc0*/  NOP ;  /* 0x0000000000007918 */ /* 0x000fe20000000000 */
[----:B-12--5:R-:W-:Y:S05]  /*4dd0*/  ENDCOLLECTIVE ;  /* 0x000000000000791b */ /* 0x026fea0003800000 */
.L_x_606:
[----:B------:R-:W-:Y:S05]  /*4de0*/  BSYNC B2 ;  /* 0x0000000000027941 */ /* 0x000fea0003800000 */
.L_x_605:
[----:B------:R-:W-:Y:S05]  /*4df0*/  BRA `(.L_x_488) ;  /* 0xffffffd000a07947 */ /* 0x000fea000383ffff */
.L_x_494:
[----:B------:R-:W-:Y:S01]  /*4e00*/  BSSY B1, `(.L_x_607) ;  /* 0x0000005000017945 */ /* 0x000fe20003800000 */
[----:B0--34-:R-:W-:-:S07]  /*4e10*/  IMAD.MOV.U32 R13, RZ, RZ, -0x1 ;  /* 0xffffffffff0d7424 */ /* 0x019fce00078e00ff */
[----:B-12--5:R-:W-:Y:S05]  /*4e20*/  WARPSYNC.COLLECTIVE R13, `(.L_x_608) ;  /* 0x000000000d087348 */ /* 0x026fea0003c00000 */
[----:B------:R-:W-:Y:S01]  /*4e30*/  NOP ;  /* 0x0000000000007918 */ /* 0x000fe20000000000 */
[----:B-12--5:R-:W-:Y:S05]  /*4e40*/  ENDCOLLECTIVE ;  /* 0x000000000000791b */ /* 0x026fea0003800000 */
.L_x_608:
[----:B------:R-:W-:Y:S05]  /*4e50*/  BSYNC B1 ;  /* 0x0000000000017941 */ /* 0x000fea0003800000 */
.L_x_607:
[----:B------:R-:W-:Y:S05]  /*4e60*/  BRA `(.L_x_609) ;  /* 0xffffffd000987947 */ /* 0x000fea000383ffff */
.L_x_498:
        /* <DEDUP_REMOVED lines=8> */
.L_x_611:
[----:B------:R-:W-:Y:S05]  /*4ef0*/  BSYNC B2 ;  /* 0x0000000000027941 */ /* 0x000fea0003800000 */
.L_x_610:
[----:B------:R-:W-:Y:S05]  /*4f00*/  BRA `(.L_x_499) ;  /* 0xffffffd400487947 */ /* 0x000fea000383ffff */
.L_x_500:
        /* <DEDUP_REMOVED lines=8> */
.L_x_613:
[----:B------:R-:W-:Y:S05]  /*4f90*/  BSYNC B2 ;  /* 0x0000000000027941 */ /* 0x000fea0003800000 */
.L_x_612:
[----:B------:R-:W-:Y:S05]  /*4fa0*/  BRA `(.L_x_499) ;  /* 0xffffffd400207947 */ /* 0x000fea000383ffff */
.L_x_501:
[----:B------:R-:W-:Y:S01]  /*4fb0*/  BSSY B2, `(.L_x_614) ;  /* 0x0000005000027945 */ /* 0x000fe20003800000 */
[----:B---34-:R-:W-:-:S07]  /*4fc0*/  IMAD.MOV.U32 R13, RZ, RZ, R22 ;  /* 0x000000ffff0d7224 */ /* 0x018fce00078e0016 */
[----:B012--5:R-:W-:Y:S05]  /*4fd0*/  WARPSYNC.COLLECTIVE R13, `(.L_x_615) ;  /* 0x000000000d087348 */ /* 0x027fea0003c00000 */
[----:B------:R-:W-:Y:S01]  /*4fe0*/  NOP ;  /* 0x0000000000007918 */ /* 0x000fe20000000000 */
[----:B012--5:R-:W-:Y:S05]  /*4ff0*/  ENDCOLLECTIVE ;  /* 0x000000000000791b */ /* 0x027fea0003800000 */
.L_x_615:
[----:B------:R-:W-:Y:S05]  /*5000*/  BSYNC B2 ;  /* 0x0000000000027941 */ /* 0x000fea0003800000 */
.L_x_614:
[----:B------:R-:W-:Y:S05]  /*5010*/  BRA `(.L_x_496) ;  /* 0xffffffd400107947 */ /* 0x000fea000383ffff */
.L_x_502:
[----:B------:R-:W-:Y:S01]  /*5020*/  BSSY B1, `(.L_x_616) ;  /* 0x0000005000017945 */ /* 0x000fe20003800000 */
[----:B---34-:R-:W-:-:S07]  /*5030*/  IMAD.MOV.U32 R13, RZ, RZ, -0x1 ;  /* 0xffffffffff0d7424 */ /* 0x018fce00078e00ff */
[----:B012--5:R-:W-:Y:S05]  /*5040*/  WARPSYNC.COLLECTIVE R13, `(.L_x_617) ;  /* 0x000000000d087348 */ /* 0x027fea0003c00000 */
[----:B------:R-:W-:Y:S01]  /*5050*/  NOP ;  /* 0x0000000000007918 */ /* 0x000fe20000000000 */
[----:B012--5:R-:W-:Y:S05]  /*5060*/  ENDCOLLECTIVE ;  /* 0x000000000000791b */ /* 0x027fea0003800000 */
.L_x_617:
[----:B------:R-:W-:Y:S05]  /*5070*/  BSYNC B1 ;  /* 0x0000000000017941 */ /* 0x000fea0003800000 */
.L_x_616:
[----:B------:R-:W-:Y:S05]  /*5080*/  BRA `(.L_x_618) ;  /* 0xffffffd400087947 */ /* 0x000fea000383ffff */
.L_x_506:
        /* <DEDUP_REMOVED lines=8> */
.L_x_620:
[----:B------:R-:W-:Y:S05]  /*5110*/  BSYNC B2 ;  /* 0x0000000000027941 */ /* 0x000fea0003800000 */
.L_x_619:
[----:B------:R-:W-:Y:S05]  /*5120*/  BRA `(.L_x_507) ;  /* 0xffffffd400b87947 */ /* 0x000fea000383ffff */
.L_x_508:
        /* <DEDUP_REMOVED lines=8> */
.L_x_622:
[----:B------:R-:W-:Y:S05]  /*51b0*/  BSYNC B2 ;  /* 0x0000000000027941 */ /* 0x000fea0003800000 */
.L_x_621:
[----:B------:R-:W-:Y:S05]  /*51c0*/  BRA `(.L_x_507) ;  /* 0xffffffd400907947 */ /* 0x000fea000383ffff */
.L_x_509:
[----:B------:R-:W-:Y:S01]  /*51d0*/  BSSY B2, `(.L_x_623) ;  /* 0x0000005000027945 */ /* 0x000fe20003800000 */
[----:B0--34-:R-:W-:-:S07]  /*51e0*/  IMAD.MOV.U32 R13, RZ, RZ, R22 ;  /* 0x000000ffff0d7224 */ /* 0x019fce00078e0016 */
[----:B-12--5:R-:W-:Y:S05]  /*51f0*/  WARPSYNC.COLLECTIVE R13, `(.L_x_624) ;  /* 0x000000000d087348 */ /* 0x026fea0003c00000 */
[----:B------:R-:W-:Y:S01]  /*5200*/  NOP ;  /* 0x0000000000007918 */ /* 0x000fe20000000000 */
[----:B-12--5:R-:W-:Y:S05]  /*5210*/  ENDCOLLECTIVE ;  /* 0x000000000000791b */ /* 0x026fea0003800000 */
.L_x_624:
[----:B------:R-:W-:Y:S05]  /*5220*/  BSYNC B2 ;  /* 0x0000000000027941 */ /* 0x000fea0003800000 */
.L_x_623:
[----:B------:R-:W-:Y:S05]  /*5230*/  BRA `(.L_x_504) ;  /* 0xffffffd400807947 */ /* 0x000fea000383ffff */
.L_x_510:
[----:B------:R-:W-:Y:S01]  /*5240*/  BSSY B1, `(.L_x_625) ;  /* 0x0000005000017945 */ /* 0x000fe20003800000 */
[----:B0--34-:R-:W-:-:S07]  /*5250*/  IMAD.MOV.U32 R13, RZ, RZ, -0x1 ;  /* 0xffffffffff0d7424 */ /* 0x019fce00078e00ff */
[----:B-12--5:R-:W-:Y:S05]  /*5260*/  WARPSYNC.COLLECTIVE R13, `(.L_x_626) ;  /* 0x000000000d087348 */ /* 0x026fea0003c00000 */
[----:B------:R-:W-:Y:S01]  /*5270*/  NOP ;  /* 0x0000000000007918 */ /* 0x000fe20000000000 */
[----:B-12--5:R-:W-:Y:S05]  /*5280*/  ENDCOLLECTIVE ;  /* 0x000000000000791b */ /* 0x026fea0003800000 */
.L_x_626:
[----:B------:R-:W-:Y:S05]  /*5290*/  BSYNC B1 ;  /* 0x0000000000017941 */ /* 0x000fea0003800000 */
.L_x_625:
[----:B------:R-:W-:Y:S05]  /*52a0*/  BRA `(.L_x_627) ;  /* 0xffffffd400787947 */ /* 0x000fea000383ffff */
.L_x_514:
        /* <DEDUP_REMOVED lines=8> */
.L_x_629:
[----:B------:R-:W-:Y:S05]  /*5330*/  BSYNC B2 ;  /* 0x0000000000027941 */ /* 0x000fea0003800000 */
.L_x_628:
[----:B------:R-:W-:Y:S05]  /*5340*/  BRA `(.L_x_515) ;  /* 0xffffffd800287947 */ /* 0x000fea000383ffff */
.L_x_516:
        /* <DEDUP_REMOVED lines=8> */
.L_x_631:
[----:B------:R-:W-:Y:S05]  /*53d0*/  BSYNC B2 ;  /* 0x0000000000027941 */ /* 0x000fea0003800000 */
.L_x_630:
[----:B------:R-:W-:Y:S05]  /*53e0*/  BRA `(.L_x_515) ;  /* 0xffffffd800007947 */ /* 0x000fea000383ffff */
.L_x_517:
[----:B------:R-:W-:Y:S01]  /*53f0*/  BSSY B2, `(.L_x_632) ;  /* 0x0000005000027945 */ /* 0x000fe20003800000 */
[----:B---34-:R-:W-:-:S07]  /*5400*/  IMAD.MOV.U32 R13, RZ, RZ, R22 ;  /* 0x000000ffff0d7224 */ /* 0x018fce00078e0016 */
[----:B012--5:R-:W-:Y:S05]  /*5410*/  WARPSYNC.COLLECTIVE R13, `(.L_x_633) ;  /* 0x000000000d087348 */ /* 0x027fea0003c00000 */
[----:B------:R-:W-:Y:S01]  /*5420*/  NOP ;  /* 0x0000000000007918 */ /* 0x000fe20000000000 */
[----:B012--5:R-:W-:Y:S05]  /*5430*/  ENDCOLLECTIVE ;  /* 0x000000000000791b */ /* 0x027fea0003800000 */
.L_x_633:
[----:B------:R-:W-:Y:S05]  /*5440*/  BSYNC B2 ;  /* 0x0000000000027941 */ /* 0x000fea0003800000 */
.L_x_632:
[----:B------:R-:W-:Y:S05]  /*5450*/  BRA `(.L_x_512) ;  /* 0xffffffd400f07947 */ /* 0x000fea000383ffff */
.L_x_518:
[----:B------:R-:W-:Y:S01]  /*5460*/  BSSY B1, `(.L_x_634) ;  /* 0x0000005000017945 */ /* 0x000fe20003800000 */
[----:B---34-:R-:W-:-:S07]  /*5470*/  IMAD.MOV.U32 R13, RZ, RZ, -0x1 ;  /* 0xffffffffff0d7424 */ /* 0x018fce00078e00ff */
[----:B012--5:R-:W-:Y:S05]  /*5480*/  WARPSYNC.COLLECTIVE R13, `(.L_x_635) ;  /* 0x000000000d087348 */ /* 0x027fea0003c00000 */
[----:B------:R-:W-:Y:S01]  /*5490*/  NOP ;  /* 0x0000000000007918 */ /* 0x000fe20000000000 */
[----:B012--5:R-:W-:Y:S05]  /*54a0*/  ENDCOLLECTIVE ;  /* 0x000000000000791b */ /* 0x027fea0003800000 */
.L_x_635:
[----:B------:R-:W-:Y:S05]  /*54b0*/  BSYNC B1 ;  /* 0x0000000000017941 */ /* 0x000fea0003800000 */
.L_x_634:
[----:B------:R-:W-:Y:S05]  /*54c0*/  BRA `(.L_x_636) ;  /* 0xffffffd400e87947 */ /* 0x000fea000383ffff */
.L_x_522:
        /* <DEDUP_REMOVED lines=8> */
.L_x_638:
[----:B------:R-:W-:Y:S05]  /*5550*/  BSYNC B2 ;  /* 0x0000000000027941 */ /* 0x000fea0003800000 */
.L_x_637:
[----:B------:R-:W-:Y:S05]  /*5560*/  BRA `(.L_x_523) ;  /* 0xffffffd800987947 */ /* 0x000fea000383ffff */
.L_x_524:
        /* <DEDUP_REMOVED lines=8> */
.L_x_640:
[----:B------:R-:W-:Y:S05]  /*55f0*/  BSYNC B2 ;  /* 0x0000000000027941 */ /* 0x000fea0003800000 */
.L_x_639:
[----:B------:R-:W-:Y:S05]  /*5600*/  BRA `(.L_x_523) ;  /* 0xffffffd800707947 */ /* 0x000fea000383ffff */
.L_x_525:
[----:B------:R-:W-:Y:S01]  /*5610*/  BSSY B2, `(.L_x_641) ;  /* 0x0000005000027945 */ /* 0x000fe20003800000 */
[----:B0--34-:R-:W-:-:S07]  /*5620*/  IMAD.MOV.U32 R13, RZ, RZ, R22 ;  /* 0x000000ffff0d7224 */ /* 0x019fce00078e0016 */
[----:B-12--5:R-:W-:Y:S05]  /*5630*/  WARPSYNC.COLLECTIVE R13, `(.L_x_642) ;  /* 0x000000000d087348 */ /* 0x026fea0003c00000 */
[----:B------:R-:W-:Y:S01]  /*5640*/  NOP ;  /* 0x0000000000007918 */ /* 0x000fe20000000000 */
[----:B-12--5:R-:W-:Y:S05]  /*5650*/  ENDCOLLECTIVE ;  /* 0x000000000000791b */ /* 0x026fea0003800000 */
.L_x_642:
[----:B------:R-:W-:Y:S05]  /*5660*/  BSYNC B2 ;  /* 0x0000000000027941 */ /* 0x000fea0003800000 */
.L_x_641:
[----:B------:R-:W-:Y:S05]  /*5670*/  BRA `(.L_x_520) ;  /* 0xffffffd800607947 */ /* 0x000fea000383ffff */
.L_x_526:
[----:B------:R-:W-:Y:S01]  /*5680*/  BSSY B1, `(.L_x_643) ;  /* 0x0000005000017945 */ /* 0x000fe20003800000 */
[----:B0--34-:R-:W-:-:S07]  /*5690*/  IMAD.MOV.U32 R13, RZ, RZ, -0x1 ;  /* 0xffffffffff0d7424 */ /* 0x019fce00078e00ff */
[----:B-12--5:R-:W-:Y:S05]  /*56a0*/  WARPSYNC.COLLECTIVE R13, `(.L_x_644) ;  /* 0x000000000d087348 */ /* 0x026fea0003c00000 */
[----:B------:R-:W-:Y:S01]  /*56b0*/  NOP ;  /* 0x0000000000007918 */ /* 0x000fe20000000000 */
[----:B-12--5:R-:W-:Y:S05]  /*56c0*/  ENDCOLLECTIVE ;  /* 0x000000000000791b */ /* 0x026fea0003800000 */
.L_x_644:
[----:B------:R-:W-:Y:S05]  /*56d0*/  BSYNC B1 ;  /* 0x0000000000017941 */ /* 0x000fea0003800000 */
.L_x_643:
[----:B------:R-:W-:Y:S05]  /*56e0*/  BRA `(.L_x_645) ;  /* 0xffffffd800587947 */ /* 0x000fea000383ffff */
.L_x_530:
        /* <DEDUP_REMOVED lines=8> */
.L_x_647:
[----:B------:R-:W-:Y:S05]  /*5770*/  BSYNC B2 ;  /* 0x0000000000027941 */ /* 0x000fea0003800000 */
.L_x_646:
[----:B------:R-:W-:Y:S05]  /*5780*/  BRA `(.L_x_531) ;  /* 0xffffffdc00087947 */ /* 0x000fea000383ffff */
.L_x_532:
        /* <DEDUP_REMOVED lines=8> */
.L_x_649:
[----:B------:R-:W-:Y:S05]  /*5810*/  BSYNC B2 ;  /* 0x0000000000027941 */ /* 0x000fea0003800000 */
.L_x_648:
[----:B------:R-:W-:Y:S05]  /*5820*/  BRA `(.L_x_531) ;  /* 0xffffffd800e07947 */ /* 0x000fea000383ffff */
.L_x_533:
[----:B------:R-:W-:Y:S01]  /*5830*/  BSSY B2, `(.L_x_650) ;  /* 0x0000005000027945 */ /* 0x000fe20003800000 */
[----:B0---4-:R-:W-:-:S07]  /*5840*/  IMAD.MOV.U32 R13, RZ, RZ, R22 ;  /* 0x000000ffff0d7224 */ /* 0x011fce00078e0016 */
[----:B-123-5:R-:W-:Y:S05]  /*5850*/  WARPSYNC.COLLECTIVE R13, `(.L_x_651) ;  /* 0x000000000d087348 */ /* 0x02efea0003c00000 */
[----:B------:R-:W-:Y:S01]  /*5860*/  NOP ;  /* 0x0000000000007918 */ /* 0x000fe20000000000 */
[----:B-123-5:R-:W-:Y:S05]  /*5870*/  ENDCOLLECTIVE ;  /* 0x000000000000791b */ /* 0x02efea0003800000 */
.L_x_651:
[----:B------:R-:W-:Y:S05]  /*5880*/  BSYNC B2 ;  /* 0x0000000000027941 */ /* 0x000fea0003800000 */
.L_x_650:
[----:B------:R-:W-:Y:S05]  /*5890*/  BRA `(.L_x_528) ;  /* 0xffffffd800d07947 */ /* 0x000fea000383ffff */
.L_x_534:
[----:B------:R-:W-:Y:S01]  /*58a0*/  BSSY B1, `(.L_x_652) ;  /* 0x0000005000017945 */ /* 0x000fe20003800000 */
[----:B0---4-:R-:W-:-:S07]  /*58b0*/  IMAD.MOV.U32 R13, RZ, RZ, -0x1 ;  /* 0xffffffffff0d7424 */ /* 0x011fce00078e00ff */
[----:B-123-5:R-:W-:Y:S05]  /*58c0*/  WARPSYNC.COLLECTIVE R13, `(.L_x_653) ;  /* 0x000000000d087348 */ /* 0x02efea0003c00000 */
[----:B------:R-:W-:Y:S01]  /*58d0*/  NOP ;  /* 0x0000000000007918 */ /* 0x000fe20000000000 */
[----:B-123-5:R-:W-:Y:S05]  /*58e0*/  ENDCOLLECTIVE ;  /* 0x000000000000791b */ /* 0x02efea0003800000 */
.L_x_653:
[----:B------:R-:W-:Y:S05]  /*58f0*/  BSYNC B1 ;  /* 0x0000000000017941 */ /* 0x000fea0003800000 */
.L_x_652:
[----:B------:R-:W-:Y:S05]  /*5900*/  BRA `(.L_x_654) ;  /* 0xffffffd800c87947 */ /* 0x000fea000383ffff */
.L_x_538:
        /* <DEDUP_REMOVED lines=8> */
.L_x_656:
[----:B------:R-:W-:Y:S05]  /*5990*/  BSYNC B2 ;  /* 0x0000000000027941 */ /* 0x000fea0003800000 */
.L_x_655:
[----:B------:R-:W-:Y:S05]  /*59a0*/  BRA `(.L_x_539) ;  /* 0xffffffdc00787947 */ /* 0x000fea000383ffff */
.L_x_540:
        /* <DEDUP_REMOVED lines=8> */
.L_x_658:
[----:B------:R-:W-:Y:S05]  /*5a30*/  BSYNC B2 ;  /* 0x0000000000027941 */ /* 0x000fea0003800000 */
.L_x_657:
[----:B------:R-:W-:Y:S05]  /*5a40*/  BRA `(.L_x_539) ;  /* 0xffffffdc00507947 */ /* 0x000fea000383ffff */
.L_x_541:
[----:B------:R-:W-:Y:S01]  /*5a50*/  BSSY B2, `(.L_x_659) ;  /* 0x0000005000027945 */ /* 0x000fe20003800000 */
[----:B---34-:R-:W-:-:S07]  /*5a60*/  IMAD.MOV.U32 R13, RZ, RZ, R22 ;  /* 0x000000ffff0d7224 */ /* 0x018fce00078e0016 */
[----:B012--5:R-:W-:Y:S05]  /*5a70*/  WARPSYNC.COLLECTIVE R13, `(.L_x_660) ;  /* 0x000000000d087348 */ /* 0x027fea0003c00000 */
[----:B------:R-:W-:Y:S01]  /*5a80*/  NOP ;  /* 0x0000000000007918 */ /* 0x000fe20000000000 */
[----:B012--5:R-:W-:Y:S05]  /*5a90*/  ENDCOLLECTIVE ;  /* 0x000000000000791b */ /* 0x027fea0003800000 */
.L_x_660:
[----:B------:R-:W-:Y:S05]  /*5aa0*/  BSYNC B2 ;  /* 0x0000000000027941 */ /* 0x000fea0003800000 */
.L_x_659:
[----:B------:R-:W-:Y:S05]  /*5ab0*/  BRA `(.L_x_536) ;  /* 0xffffffdc00407947 */ /* 0x000fea000383ffff */
.L_x_542:
[----:B------:R-:W-:Y:S01]  /*5ac0*/  BSSY B1, `(.L_x_661) ;  /* 0x0000005000017945 */ /* 0x000fe20003800000 */
[----:B---34-:R-:W-:-:S07]  /*5ad0*/  IMAD.MOV.U32 R13, RZ, RZ, -0x1 ;  /* 0xffffffffff0d7424 */ /* 0x018fce00078e00ff */
[----:B012--5:R-:W-:Y:S05]  /*5ae0*/  WARPSYNC.COLLECTIVE R13, `(.L_x_662) ;  /* 0x000000000d087348 */ /* 0x027fea0003c00000 */
[----:B------:R-:W-:Y:S01]  /*5af0*/  NOP ;  /* 0x0000000000007918 */ /* 0x000fe20000000000 */
[----:B012--5:R-:W-:Y:S05]  /*5b00*/  ENDCOLLECTIVE ;  /* 0x000000000000791b */ /* 0x027fea0003800000 */
.L_x_662:
[----:B------:R-:W-:Y:S05]  /*5b10*/  BSYNC B1 ;  /* 0x0000000000017941 */ /* 0x000fea0003800000 */
.L_x_661:
[----:B------:R-:W-:Y:S05]  /*5b20*/  BRA `(.L_x_663) ;  /* 0xffffffdc00387947 */ /* 0x000fea000383ffff */
.L_x_549:
        /* <DEDUP_REMOVED lines=8> */
.L_x_665:
[----:B------:R-:W-:Y:S05]  /*5bb0*/  BSYNC B2 ;  /* 0x0000000000027941 */ /* 0x000fea0003800000 */
.L_x_664:
[----:B------:R-:W-:Y:S05]  /*5bc0*/  BRA `(.L_x_546) ;  /* 0xffffffe000047947 */ /* 0x000fea000383ffff */
.L_x_550:
[----:B------:R-:W-:Y:S01]  /*5bd0*/  BSSY B2, `(.L_x_666) ;  /* 0x0000005000027945 */ /* 0x000fe20003800000 */
[----:B---34-:R-:W-:-:S07]  /*5be0*/  IMAD.MOV.U32 R13, RZ, RZ, R17 ;  /* 0x000000ffff0d7224 */ /* 0x018fce00078e0011 */
[----:B012--5:R-:W-:Y:S05]  /*5bf0*/  WARPSYNC.COLLECTIVE R13, `(.L_x_667) ;  /* 0x000000000d087348 */ /* 0x027fea0003c00000 */
[----:B------:R-:W-:Y:S01]  /*5c00*/  NOP ;  /* 0x0000000000007918 */ /* 0x000fe20000000000 */
[----:B012--5:R-:W-:Y:S05]  /*5c10*/  ENDCOLLECTIVE ;  /* 0x000000000000791b */ /* 0x027fea0003800000 */
.L_x_667:
[----:B------:R-:W-:Y:S05]  /*5c20*/  BSYNC B2 ;  /* 0x0000000000027941 */ /* 0x000fea0003800000 */
.L_x_666:
[----:B------:R-:W-:Y:S05]  /*5c30*/  BRA `(.L_x_544) ;  /* 0xffffffdc00f47947 */ /* 0x000fea000383ffff */
.L_x_552:
        /* <DEDUP_REMOVED lines=9> */
.L_x_669:
[----:B------:R-:W-:Y:S05]  /*5cd0*/  BSYNC B0 ;  /* 0x0000000000007941 */ /* 0x000fea0003800000 */
.L_x_668:
[----:B------:R-:W-:Y:S05]  /*5ce0*/  BRA `(.L_x_670) ;  /* 0xffffffdc00f07947 */ /* 0x000fea000383ffff */
.L_x_671:
        /* <DEDUP_REMOVED lines=9> */
.L_x_898:


//--------------------- .text._Z14permute_sharedILj256ELj4ELj12ELm1871100EEvmmPh --------------------------
	.section	.text._Z14permute_sharedILj256ELj4ELj12ELm1871100EEvmmPh,"ax",@progbits
	.align	128
        .global         _Z14permute_sharedILj256ELj4ELj12ELm1871100EEvmmPh
        .type           _Z14permute_sharedILj256ELj4ELj12ELm1871100EEvmmPh,@function
        .size           _Z14permute_sharedILj256ELj4ELj12ELm1871100EEvmmPh,(.L_x_899 - _Z14permute_sharedILj256ELj4ELj12ELm1871100EEvmmPh)
        .other          _Z14permute_sharedILj256ELj4ELj12ELm1871100EEvmmPh,@"STO_CUDA_ENTRY STV_DEFAULT"
_Z14permute_sharedILj256ELj4ELj12ELm1871100EEvmmPh:
.text._Z14permute_sharedILj256ELj4ELj12ELm1871100EEvmmPh:
        /* <DEDUP_REMOVED lines=35> */
.L_x_779:
        /* <DEDUP_REMOVED lines=15> */
.L_x_782:
        /* <DEDUP_REMOVED lines=146> */
.L_x_674:
[----:B------:R-:W-:Y:S05]  /*0c40*/  BSYNC.RECONVERGENT B0 ;  /* 0x0000000000007941 */ /* 0x000fea0003800200 */
.L_x_673:
[----:B------:R-:W-:-:S03]  /*0c50*/  UMOV UR5, 0xffffffff ;  /* 0xffffffff00057882 */ /* 0x000fc60000000000 */
[----:B------:R-:W-:Y:S05]  /*0c60*/  BRA.DIV UR5, `(.L_x_675) ;  /* 0x0000003605947947 */ /* 0x000fea000b800000 */
[----:B------:R-:W-:Y:S06]  /*0c70*/  BAR.SYNC.DEFER_BLOCKING 0x0 ;  /* 0x0000000000007b1d */ /* 0x000fec0000010000 */
.L_x_785:
        /* <DEDUP_REMOVED lines=8> */
.L_x_775:
[----:B------:R1:W2:Y:S01]  /*0d00*/  LDS.U8 R18, [R14+-0x5] ;  /* 0xfffffb000e127984 */ /* 0x0002a20000000000 */
[----:B------:R-:W-:-:S03]  /*0d10*/  UMOV UR5, 0xffffffff ;  /* 0xffffffff00057882 */ /* 0x000fc60000000000 */
[----:B---345:R-:W-:Y:S05]  /*0d20*/  BRA.DIV UR5, `(.L_x_678) ;  /* 0x0000003605907947 */ /* 0x038fea000b800000 */
[----:B------:R-:W-:Y:S01]  /*0d30*/  NOP ;  /* 0x0000000000007918 */ /* 0x000fe20000000000 */
.L_x_788:
        /* <DEDUP_REMOVED lines=15> */
.L_x_681:
        /* <DEDUP_REMOVED lines=42> */
.L_x_683:
[----:B------:R-:W-:-:S13]  /*10d0*/  R2UR UR5, R22 ;  /* 0x00000000160572ca */ /* 0x000fda00000e0000 */
[----:B------:R-:W-:Y:S05]  /*10e0*/  BRA.DIV UR5, `(.L_x_685) ;  /* 0x0000003605087947 */ /* 0x000fea000b800000 */
[----:B------:R-:W-:Y:S01]  /*10f0*/  NOP ;  /* 0x0000000000007918 */ /* 0x000fe20000000000 */
.L_x_680:
[----:B------:R-:W-:Y:S05]  /*1100*/  BSYNC B1 ;  /* 0x0000000000017941 */ /* 0x000fea0003800000 */
.L_x_679:
[----:B------:R0:W0:Y:S01]  /*1110*/  LDS.U8 R18, [R14+-0x4] ;  /* 0xfffffc000e127984 */ /* 0x0000220000000000 */
[----:B------:R-:W-:-:S03]  /*1120*/  UMOV UR5, 0xffffffff ;  /* 0xffffffff00057882 */ /* 0x000fc60000000000 */
[----:B------:R-:W-:Y:S05]  /*1130*/  BRA.DIV UR5, `(.L_x_686) ;  /* 0x0000003605107947 */ /* 0x000fea000b800000 */
[----:B------:R-:W-:Y:S01]  /*1140*/  NOP ;  /* 0x0000000000007918 */ /* 0x000fe20000000000 */
.L_x_797:
        /* <DEDUP_REMOVED lines=51> */
.L_x_689:
[----:B------:R-:W-:-:S03]  /*1480*/  UMOV UR5, 0xffffffff ;  /* 0xffffffff00057882 */ /* 0x000fc60000000000 */
[----:B------:R-:W-:Y:S05]  /*1490*/  BRA.DIV UR5, `(.L_x_692) ;  /* 0x00000032057c7947 */ /* 0x000fea000b800000 */
[----:B0-----:R-:W4:Y:S02]  /*14a0*/  SHFL.DOWN PT, R15, R15, 0x1, 0x1f ;  /* 0x08201f000f0f7f89 */ /* 0x001f2400000e0000 */
.L_x_691:
[----:B------:R-:W-:-:S13]  /*14b0*/  R2UR UR5, R22 ;  /* 0x00000000160572ca */ /* 0x000fda00000e0000 */
[----:B------:R-:W-:Y:S05]  /*14c0*/  BRA.DIV UR5, `(.L_x_693) ;  /* 0x0000003205987947 */ /* 0x000fea000b800000 */
[----:B------:R-:W-:Y:S01]  /*14d0*/  NOP ;  /* 0x0000000000007918 */ /* 0x000fe20000000000 */
.L_x_688:
[----:B------:R-:W-:Y:S05]  /*14e0*/  BSYNC B1 ;  /* 0x0000000000017941 */ /* 0x000fea0003800000 */
.L_x_687:
[----:B------:R0:W0:Y:S01]  /*14f0*/  LDS.U8 R18, [R14+-0x3] ;  /* 0xfffffd000e127984 */ /* 0x0000220000000000 */
[----:B------:R-:W-:-:S03]  /*1500*/  UMOV UR5, 0xffffffff ;  /* 0xffffffff00057882 */ /* 0x000fc60000000000 */
[----:B------:R-:W-:Y:S05]  /*1510*/  BRA.DIV UR5, `(.L_x_694) ;  /* 0x0000003205a07947 */ /* 0x000fea000b800000 */
[----:B------:R-:W-:Y:S01]  /*1520*/  NOP ;  /* 0x0000000000007918 */ /* 0x000fe20000000000 */
.L_x_806:
        /* <DEDUP_REMOVED lines=51> */
.L_x_697:
[----:B------:R-:W-:-:S03]  /*1860*/  UMOV UR5, 0xffffffff ;  /* 0xffffffff00057882 */ /* 0x000fc60000000000 */
[----:B------:R-:W-:Y:S05]  /*1870*/  BRA.DIV UR5, `(.L_x_700) ;  /* 0x00000032050c7947 */ /* 0x000fea000b800000 */
[----:B0-----:R-:W0:Y:S02]  /*1880*/  SHFL.DOWN PT, R15, R15, 0x1, 0x1f ;  /* 0x08201f000f0f7f89 */ /* 0x001e2400000e0000 */
.L_x_699:
[----:B------:R-:W-:-:S13]  /*1890*/  R2UR UR5, R22 ;  /* 0x00000000160572ca */ /* 0x000fda00000e0000 */
[----:B------:R-:W-:Y:S05]  /*18a0*/  BRA.DIV UR5, `(.L_x_701) ;  /* 0x0000003205287947 */ /* 0x000fea000b800000 */
[----:B------:R-:W-:Y:S01]  /*18b0*/  NOP ;  /* 0x0000000000007918 */ /* 0x000fe20000000000 */
.L_x_696:
[----:B------:R-:W-:Y:S05]  /*18c0*/  BSYNC B1 ;  /* 0x0000000000017941 */ /* 0x000fea0003800000 */
.L_x_695:
[----:B------:R0:W0:Y:S01]  /*18d0*/  LDS.U8 R18, [R14+-0x2] ;  /* 0xfffffe000e127984 */ /* 0x0000220000000000 */
[----:B------:R-:W-:-:S03]  /*18e0*/  UMOV UR5, 0xffffffff ;  /* 0xffffffff00057882 */ /* 0x000fc60000000000 */
[----:B------:R-:W-:Y:S05]  /*18f0*/  BRA.DIV UR5, `(.L_x_702) ;  /* 0x0000003205307947 */ /* 0x000fea000b800000 */
[----:B------:R-:W-:Y:S01]  /*1900*/  NOP ;  /* 0x0000000000007918 */ /* 0x000fe20000000000 */
.L_x_815:
        /* <DEDUP_REMOVED lines=51> */
.L_x_705:
[----:B------:R-:W-:-:S03]  /*1c40*/  UMOV UR5, 0xffffffff ;  /* 0xffffffff00057882 */ /* 0x000fc60000000000 */
[----:B------:R-:W-:Y:S05]  /*1c50*/  BRA.DIV UR5, `(.L_x_708) ;  /* 0x0000002e059c7947 */ /* 0x000fea000b800000 */
[----:B0-----:R-:W0:Y:S02]  /*1c60*/  SHFL.DOWN PT, R15, R15, 0x1, 0x1f ;  /* 0x08201f000f0f7f89 */ /* 0x001e2400000e0000 */
.L_x_707:
[----:B------:R-:W-:-:S13]  /*1c70*/  R2UR UR5, R22 ;  /* 0x00000000160572ca */ /* 0x000fda00000e0000 */
[----:B------:R-:W-:Y:S05]  /*1c80*/  BRA.DIV UR5, `(.L_x_709) ;  /* 0x0000002e05b87947 */ /* 0x000fea000b800000 */
[----:B------:R-:W-:Y:S01]  /*1c90*/  NOP ;  /* 0x0000000000007918 */ /* 0x000fe20000000000 */
.L_x_704:
[----:B------:R-:W-:Y:S05]  /*1ca0*/  BSYNC B1 ;  /* 0x0000000000017941 */ /* 0x000fea0003800000 */
.L_x_703:
[----:B------:R0:W0:Y:S01]  /*1cb0*/  LDS.U8 R18, [R14+-0x1] ;  /* 0xffffff000e127984 */ /* 0x0000220000000000 */
[----:B------:R-:W-:-:S03]  /*1cc0*/  UMOV UR5, 0xffffffff ;  /* 0xffffffff00057882 */ /* 0x000fc60000000000 */
[----:B------:R-:W-:Y:S05]  /*1cd0*/  BRA.DIV UR5, `(.L_x_710) ;  /* 0x0000002e05c07947 */ /* 0x000fea000b800000 */
[----:B------:R-:W-:Y:S01]  /*1ce0*/  NOP ;  /* 0x0000000000007918 */ /* 0x000fe20000000000 */
.L_x_824:
        /* <DEDUP_REMOVED lines=51> */
.L_x_713:
[----:B------:R-:W-:-:S03]  /*2020*/  UMOV UR5, 0xffffffff ;  /* 0xffffffff00057882 */ /* 0x000fc60000000000 */
[----:B------:R-:W-:Y:S05]  /*2030*/  BRA.DIV UR5, `(.L_x_716) ;  /* 0x0000002e052c7947 */ /* 0x000fea000b800000 */
[----:B0-----:R-:W0:Y:S02]  /*2040*/  SHFL.DOWN PT, R15, R15, 0x1, 0x1f ;  /* 0x08201f000f0f7f89 */ /* 0x001e2400000e0000 */
.L_x_715:
[----:B------:R-:W-:-:S13]  /*2050*/  R2UR UR5, R22 ;  /* 0x00000000160572ca */ /* 0x000fda00000e0000 */
[----:B------:R-:W-:Y:S05]  /*2060*/  BRA.DIV UR5, `(.L_x_717) ;  /* 0x0000002e05487947 */ /* 0x000fea000b800000 */
[----:B------:R-:W-:Y:S01]  /*2070*/  NOP ;  /* 0x0000000000007918 */ /* 0x000fe20000000000 */
.L_x_712:
[----:B------:R-:W-:Y:S05]  /*2080*/  BSYNC B1 ;  /* 0x0000000000017941 */ /* 0x000fea0003800000 */
.L_x_711:
[----:B------:R0:W0:Y:S01]  /*2090*/  LDS.U8 R18, [R14] ;  /* 0x000000000e127984 */ /* 0x0000220000000000 */
[----:B------:R-:W-:-:S03]  /*20a0*/  UMOV UR5, 0xffffffff ;  /* 0xffffffff00057882 */ /* 0x000fc60000000000 */
[----:B------:R-:W-:Y:S05]  /*20b0*/  BRA.DIV UR5, `(.L_x_718) ;  /* 0x0000002e05507947 */ /* 0x000fea000b800000 */
[----:B------:R-:W-:Y:S01]  /*20c0*/  NOP ;  /* 0x0000000000007918 */ /* 0x000fe20000000000 */
.L_x_833:
        /* <DEDUP_REMOVED lines=51> */
.L_x_721:
[----:B------:R-:W-:-:S03]  /*2400*/  UMOV UR5, 0xffffffff ;  /* 0xffffffff00057882 */ /* 0x000fc60000000000 */
[----:B------:R-:W-:Y:S05]  /*2410*/  BRA.DIV UR5, `(.L_x_724) ;  /* 0x0000002a05bc7947 */ /* 0x000fea000b800000 */
[----:B0-----:R-:W0:Y:S02]  /*2420*/  SHFL.DOWN PT, R15, R15, 0x1, 0x1f ;  /* 0x08201f000f0f7f89 */ /* 0x001e2400000e0000 */
.L_x_723:
[----:B------:R-:W-:-:S13]  /*2430*/  R2UR UR5, R22 ;  /* 0x00000000160572ca */ /* 0x000fda00000e0000 */
[----:B------:R-:W-:Y:S05]  /*2440*/  BRA.DIV UR5, `(.L_x_725) ;  /* 0x0000002a05d87947 */ /* 0x000fea000b800000 */
[----:B------:R-:W-:Y:S01]  /*2450*/  NOP ;  /* 0x0000000000007918 */ /* 0x000fe20000000000 */
.L_x_720:
[----:B------:R-:W-:Y:S05]  /*2460*/  BSYNC B1 ;  /* 0x0000000000017941 */ /* 0x000fea0003800000 */
.L_x_719:
[----:B------:R0:W0:Y:S01]  /*2470*/  LDS.U8 R18, [R14+0x1] ;  /* 0x000001000e127984 */ /* 0x0000220000000000 */
[----:B------:R-:W-:-:S03]  /*2480*/  UMOV UR5, 0xffffffff ;  /* 0xffffffff00057882 */ /* 0x000fc60000000000 */
[----:B------:R-:W-:Y:S05]  /*2490*/  BRA.DIV UR5, `(.L_x_726) ;  /* 0x0000002a05e07947 */ /* 0x000fea000b800000 */
[----:B------:R-:W-:Y:S01]  /*24a0*/  NOP ;  /* 0x0000000000007918 */ /* 0x000fe20000000000 */
.L_x_842:
        /* <DEDUP_REMOVED lines=51> */
.L_x_729:
[----:B------:R-:W-:-:S03]  /*27e0*/  UMOV UR5, 0xffffffff ;  /* 0xffffffff00057882 */ /* 0x000fc60000000000 */
[----:B------:R-:W-:Y:S05]  /*27f0*/  BRA.DIV UR5, `(.L_x_732) ;  /* 0x0000002a054c7947 */ /* 0x000fea000b800000 */
[----:B0-----:R-:W0:Y:S02]  /*2800*/  SHFL.DOWN PT, R15, R15, 0x1, 0x1f ;  /* 0x08201f000f0f7f89 */ /* 0x001e2400000e0000 */
.L_x_731:
[----:B------:R-:W-:-:S13]  /*2810*/  R2UR UR5, R22 ;  /* 0x00000000160572ca */ /* 0x000fda00000e0000 */
[----:B------:R-:W-:Y:S05]  /*2820*/  BRA.DIV UR5, `(.L_x_733) ;  /* 0x0000002a05687947 */ /* 0x000fea000b800000 */
[----:B------:R-:W-:Y:S01]  /*2830*/  NOP ;  /* 0x0000000000007918 */ /* 0x000fe20000000000 */
.L_x_728:
[----:B------:R-:W-:Y:S05]  /*2840*/  BSYNC B1 ;  /* 0x0000000000017941 */ /* 0x000fea0003800000 */
.L_x_727:
[----:B------:R0:W0:Y:S01]  /*2850*/  LDS.U8 R18, [R14+0x2] ;  /* 0x000002000e127984 */ /* 0x0000220000000000 */
[----:B------:R-:W-:-:S03]  /*2860*/  UMOV UR5, 0xffffffff ;  /* 0xffffffff00057882 */ /* 0x000fc60000000000 */
[----:B------:R-:W-:Y:S05]  /*2870*/  BRA.DIV UR5, `(.L_x_734) ;  /* 0x0000002a05707947 */ /* 0x000fea000b800000 */
[----:B------:R-:W-:Y:S01]  /*2880*/  NOP ;  /* 0x0000000000007918 */ /* 0x000fe20000000000 */
.L_x_851:
        /* <DEDUP_REMOVED lines=51> */
.L_x_737:
[----:B------:R-:W-:-:S03]  /*2bc0*/  UMOV UR5, 0xffffffff ;  /* 0xffffffff00057882 */ /* 0x000fc60000000000 */
[----:B------:R-:W-:Y:S05]  /*2bd0*/  BRA.DIV UR5, `(.L_x_740) ;  /* 0x0000002605dc7947 */ /* 0x000fea000b800000 */
[----:B0-----:R-:W0:Y:S02]  /*2be0*/  SHFL.DOWN PT, R15, R15, 0x1, 0x1f ;  /* 0x08201f000f0f7f89 */ /* 0x001e2400000e0000 */
.L_x_739:
[----:B------:R-:W-:-:S13]  /*2bf0*/  R2UR UR5, R22 ;  /* 0x00000000160572ca */ /* 0x000fda00000e0000 */
[----:B------:R-:W-:Y:S05]  /*2c00*/  BRA.DIV UR5, `(.L_x_741) ;  /* 0x0000002605f87947 */ /* 0x000fea000b800000 */
[----:B------:R-:W-:Y:S01]  /*2c10*/  NOP ;  /* 0x0000000000007918 */ /* 0x000fe20000000000 */
.L_x_736:
[----:B------:R-:W-:Y:S05]  /*2c20*/  BSYNC B1 ;  /* 0x0000000000017941 */ /* 0x000fea0003800000 */
.L_x_735:
[----:B------:R0:W0:Y:S01]  /*2c30*/  LDS.U8 R18, [R14+0x3] ;  /* 0x000003000e127984 */ /* 0x0000220000000000 */
[----:B------:R-:W-:-:S03]  /*2c40*/  UMOV UR5, 0xffffffff ;  /* 0xffffffff00057882 */ /* 0x000fc60000000000 */
[----:B------:R-:W-:Y:S05]  /*2c50*/  BRA.DIV UR5, `(.L_x_742) ;  /* 0x0000002a05007947 */ /* 0x000fea000b800000 */
[----:B------:R-:W-:Y:S01]  /*2c60*/  NOP ;  /* 0x0000000000007918 */ /* 0x000fe20000000000 */
.L_x_860:
        /* <DEDUP_REMOVED lines=51> */
.L_x_745:
[----:B------:R-:W-:-:S03]  /*2fa0*/  UMOV UR5, 0xffffffff ;  /* 0xffffffff00057882 */ /* 0x000fc60000000000 */
[----:B------:R-:W-:Y:S05]  /*2fb0*/  BRA.DIV UR5, `(.L_x_748) ;  /* 0x00000026056c7947 */ /* 0x000fea000b800000 */
[----:B0-----:R-:W0:Y:S02]  /*2fc0*/  SHFL.DOWN PT, R15, R15, 0x1, 0x1f ;  /* 0x08201f000f0f7f89 */ /* 0x001e2400000e0000 */
.L_x_747:
[----:B------:R-:W-:-:S13]  /*2fd0*/  R2UR UR5, R22 ;  /* 0x00000000160572ca */ /* 0x000fda00000e0000 */
[----:B------:R-:W-:Y:S05]  /*2fe0*/  BRA.DIV UR5, `(.L_x_749) ;  /* 0x0000002605887947 */ /* 0x000fea000b800000 */
[----:B------:R-:W-:Y:S01]  /*2ff0*/  NOP ;  /* 0x0000000000007918 */ /* 0x000fe20000000000 */
.L_x_744:
[----:B------:R-:W-:Y:S05]  /*3000*/  BSYNC B1 ;  /* 0x0000000000017941 */ /* 0x000fea0003800000 */
.L_x_743:
[----:B------:R0:W0:Y:S01]  /*3010*/  LDS.U8 R18, [R14+0x4] ;  /* 0x000004000e127984 */ /* 0x0000220000000000 */
[----:B------:R-:W-:-:S03]  /*3020*/  UMOV UR5, 0xffffffff ;  /* 0xffffffff00057882 */ /* 0x000fc60000000000 */
[----:B------:R-:W-:Y:S05]  /*3030*/  BRA.DIV UR5, `(.L_x_750) ;  /* 0x0000002605907947 */ /* 0x000fea000b800000 */
[----:B------:R-:W-:Y:S01]  /*3040*/  NOP ;  /* 0x0000000000007918 */ /* 0x000fe20000000000 */
.L_x_869:
        /* <DEDUP_REMOVED lines=51> */
.L_x_753:
[----:B------:R-:W-:-:S03]  /*3380*/  UMOV UR5, 0xffffffff ;  /* 0xffffffff00057882 */ /* 0x000fc60000000000 */
[----:B------:R-:W-:Y:S05]  /*3390*/  BRA.DIV UR5, `(.L_x_756) ;  /* 0x0000002205fc7947 */ /* 0x000fea000b800000 */
[----:B0-----:R-:W0:Y:S02]  /*33a0*/  SHFL.DOWN PT, R15, R15, 0x1, 0x1f ;  /* 0x08201f000f0f7f89 */ /* 0x001e2400000e0000 */
.L_x_755:
[----:B------:R-:W-:-:S13]  /*33b0*/  R2UR UR5, R22 ;  /* 0x00000000160572ca */ /* 0x000fda00000e0000 */
[----:B------:R-:W-:Y:S05]  /*33c0*/  BRA.DIV UR5, `(.L_x_757) ;  /* 0x0000002605187947 */ /* 0x000fea000b800000 */
[----:B------:R-:W-:Y:S01]  /*33d0*/  NOP ;  /* 0x0000000000007918 */ /* 0x000fe20000000000 */
.L_x_752:
[----:B------:R-:W-:Y:S05]  /*33e0*/  BSYNC B1 ;  /* 0x0000000000017941 */ /* 0x000fea0003800000 */
.L_x_751:
[----:B------:R0:W0:Y:S01]  /*33f0*/  LDS.U8 R18, [R14+0x5] ;  /* 0x000005000e127984 */ /* 0x0000220000000000 */
[----:B------:R-:W-:-:S03]  /*3400*/  UMOV UR5, 0xffffffff ;  /* 0xffffffff00057882 */ /* 0x000fc60000000000 */
[----:B------:R-:W-:Y:S05]  /*3410*/  BRA.DIV UR5, `(.L_x_758) ;  /* 0x0000002605207947 */ /* 0x000fea000b800000 */
[----:B------:R-:W-:Y:S01]  /*3420*/  NOP ;  /* 0x0000000000007918 */ /* 0x000fe20000000000 */
.L_x_878:
        /* <DEDUP_REMOVED lines=51> */
.L_x_761:
[----:B------:R-:W-:-:S03]  /*3760*/  UMOV UR5, 0xffffffff ;  /* 0xffffffff00057882 */ /* 0x000fc60000000000 */
[----:B------:R-:W-:Y:S05]  /*3770*/  BRA.DIV UR5, `(.L_x_764) ;  /* 0x00000022058c7947 */ /* 0x000fea000b800000 */
[----:B0-----:R-:W0:Y:S02]  /*3780*/  SHFL.DOWN PT, R15, R15, 0x1, 0x1f ;  /* 0x08201f000f0f7f89 */ /* 0x001e2400000e0000 */
.L_x_763:
[----:B------:R-:W-:-:S13]  /*3790*/  R2UR UR5, R22 ;  /* 0x00000000160572ca */ /* 0x000fda00000e0000 */
[----:B------:R-:W-:Y:S05]  /*37a0*/  BRA.DIV UR5, `(.L_x_765) ;  /* 0x0000002205a87947 */ /* 0x000fea000b800000 */
[----:B------:R-:W-:Y:S01]  /*37b0*/  NOP ;  /* 0x0000000000007918 */ /* 0x000fe20000000000 */
.L_x_760:
[----:B------:R-:W-:Y:S05]  /*37c0*/  BSYNC B1 ;  /* 0x0000000000017941 */ /* 0x000fea0003800000 */
.L_x_759:
[----:B------:R0:W0:Y:S01]  /*37d0*/  LDS.U8 R18, [R14+0x6] ;  /* 0x000006000e127984 */ /* 0x0000220000000000 */
[----:B------:R-:W-:-:S03]  /*37e0*/  UMOV UR5, 0xffffffff ;  /* 0xffffffff00057882 */ /* 0x000fc60000000000 */
[----:B------:R-:W-:Y:S05]  /*37f0*/  BRA.DIV UR5, `(.L_x_766) ;  /* 0x0000002205b07947 */ /* 0x000fea000b800000 */
[----:B------:R-:W-:Y:S01]  /*3800*/  NOP ;  /* 0x0000000000007918 */ /* 0x000fe20000000000 */
.L_x_887:
        /* <DEDUP_REMOVED lines=57> */
.L_x_772:
[----:B------:R-:W-:Y:S05]  /*3ba0*/  BSYNC B2 ;  /* 0x0000000000027941 */ /* 0x000fea0003800000 */
.L_x_771:
[----:B------:R-:W-:Y:S05]  /*3bb0*/  BRA `(.L_x_770) ;  /* 0x0000000000087947 */ /* 0x000fea0003800000 */
.L_x_769:
[----:B------:R-:W-:-:S03]  /*3bc0*/  UMOV UR5, 0xffffffff ;  /* 0xffffffff00057882 */ /* 0x000fc60000000000 */
[----:B------:R-:W-:Y:S05]  /*3bd0*/  BRA.DIV UR5, `(.L_x_773) ;  /* 0x0000001e05d47947 */ /* 0x000fea000b800000 */
.L_x_770:
[----:B------:R-:W-:-:S13]  /*3be0*/  R2UR UR5, R17 ;  /* 0x00000000110572ca */ /* 0x000fda00000e0000 */
[----:B------:R-:W-:Y:S05]  /*3bf0*/  BRA.DIV UR5, `(.L_x_774) ;  /* 0x0000001e05f47947 */ /* 0x000fea000b800000 */
[----:B------:R-:W-:Y:S01]  /*3c00*/  NOP ;  /* 0x0000000000007918 */ /* 0x000fe20000000000 */
.L_x_768:
[----:B------:R-:W-:Y:S05]  /*3c10*/  BSYNC B1 ;  /* 0x0000000000017941 */ /* 0x000fea0003800000 */
.L_x_767:
[----:B012---:R-:W-:Y:S01]  /*3c20*/  IMAD R14, R9, 0xc, R14 ;  /* 0x0000000c090e7824 */ /* 0x007fe200078e020e */
[----:B------:R-:W-:Y:S06]  /*3c30*/  @!P0 BRA `(.L_x_775) ;  /* 0xffffffd000308947 */ /* 0x000fec000383ffff */
.L_x_677:
[----:B------:R-:W-:Y:S05]  /*3c40*/  BSYNC B0 ;  /* 0x0000000000007941 */ /* 0x000fea0003800000 */
.L_x_676:
[----:B------:R-:W1:Y:S01]  /*3c50*/  LDCU.64 UR10, c[0x0][0x380] ;  /* 0x00007000ff0a77ac */ /* 0x000e620008000a00 */
[----:B------:R-:W-:Y:S01]  /*3c60*/  UMOV UR5, 0xffffffff ;  /* 0xffffffff00057882 */ /* 0x000fe20000000000 */
[----:B-1----:R-:W-:-:S04]  /*3c70*/  ISETP.GE.U32.AND P0, PT, R3, UR10, PT ;  /* 0x0000000a03007c0c */ /* 0x002fc8000bf06070 */
[----:B------:R-:W-:Y:S01]  /*3c80*/  ISETP.GE.U32.AND.EX P0, PT, R4, UR11, PT, P0 ;  /* 0x0000000b04007c0c */ /* 0x000fe2000bf06100 */
[----:B------:R-:W-:-:S12]  /*3c90*/  BRA.DIV UR5, `(.L_x_776) ;  /* 0x0000001e05e87947 */ /* 0x000fd8000b800000 */
[----:B------:R-:W-:Y:S06]  /*3ca0*/  BAR.SYNC.DEFER_BLOCKING 0x0 ;  /* 0x0000000000007b1d */ /* 0x000fec0000010000 */
.L_x_894:
        /* <DEDUP_REMOVED lines=76> */
.L_x_778:
[----:B------:R-:W-:Y:S05]  /*4170*/  BSYNC.RECONVERGENT B0 ;  /* 0x0000000000007941 */ /* 0x000fea0003800200 */
.L_x_777:
        /* <DEDUP_REMOVED lines=9> */
.L_x_672:
        /* <DEDUP_REMOVED lines=9> */
.L_x_781:
[----:B------:R-:W-:Y:S05]  /*42a0*/  BSYNC B0 ;  /* 0x0000000000007941 */ /* 0x000fea0003800000 */
.L_x_780:
[----:B------:R-:W-:Y:S05]  /*42b0*/  BRA `(.L_x_782) ;  /* 0xffffffc000187947 */ /* 0x000fea000383ffff */
.L_x_675:
        /* <DEDUP_REMOVED lines=9> */
.L_x_784:
[----:B------:R-:W-:Y:S05]  /*4350*/  BSYNC B0 ;  /* 0x0000000000007941 */ /* 0x000fea0003800000 */
.L_x_783:
[----:B------:R-:W-:Y:S05]  /*4360*/  BRA `(.L_x_785) ;  /* 0xffffffc800447947 */ /* 0x000fea000383ffff */
.L_x_678:
[----:B------:R-:W-:Y:S01]  /*4370*/  BSSY B1, `(.L_x_786) ;  /* 0x0000005000017945 */ /* 0x000fe20003800000 */
[----:B------:R-:W-:-:S07]  /*4380*/  IMAD.MOV.U32 R13, RZ, RZ, -0x1 ;  /* 0xffffffffff0d7424 */ /* 0x000fce00078e00ff */
[----:B012---:R-:W-:Y:S05]  /*4390*/  WARPSYNC.COLLECTIVE R13, `(.L_x_787) ;  /* 0x000000000d087348 */ /* 0x007fea0003c00000 */
[----:B------:R-:W-:Y:S01]  /*43a0*/  NOP ;  /* 0x0000000000007918 */ /* 0x000fe20000000000 */
[----:B012---:R-:W-:Y:S05]  /*43b0*/  ENDCOLLECTIVE ;  /* 0x000000000000791b */ /* 0x007fea0003800000 */
.L_x_787:
[----:B------:R-:W-:Y:S05]  /*43c0*/  BSYNC B1 ;  /* 0x0000000000017941 */ /* 0x000fea0003800000 */
.L_x_786:
[----:B------:R-:W-:Y:S05]  /*43d0*/  BRA `(.L_x_788) ;  /* 0xffffffc800587947 */ /* 0x000fea000383ffff */
.L_x_682:
        /* <DEDUP_REMOVED lines=8> */
.L_x_790:
[----:B------:R-:W-:Y:S05]  /*4460*/  BSYNC B2 ;  /* 0x0000000000027941 */ /* 0x000fea0003800000 */
.L_x_789:
[----:B------:R-:W-:Y:S05]  /*4470*/  BRA `(.L_x_683) ;  /* 0xffffffcc00147947 */ /* 0x000fea000383ffff */
.L_x_684:
[----:B------:R-:W-:Y:S01]  /*4480*/  BSSY B2, `(.L_x_791) ;  /* 0x0000007000027945 */ /* 0x000fe20003800000 */
[----:B------:R-:W-:Y:S02]  /*4490*/  IMAD.MOV.U32 R20, RZ, RZ, R11 ;  /* 0x000000ffff147224 */ /* 0x000fe400078e000b */
[----:B------:R-:W-:Y:S02]  /*44a0*/  IMAD.MOV.U32 R18, RZ, RZ, 0x1f ;  /* 0x0000001fff127424 */ /* 0x000fe400078e00ff */
[----:B------:R-:W-:-:S07]  /*44b0*/  IMAD.MOV.U32 R13, RZ, RZ, R22 ;  /* 0x000000ffff0d7224 */ /* 0x000fce00078e0016 */
[----:B012---:R-:W-:Y:S05]  /*44c0*/  WARPSYNC.COLLECTIVE R13, `(.L_x_792) ;  /* 0x000000000d087348 */ /* 0x007fea0003c00000 */
[----:B------:R3:W4:Y:S02]  /*44d0*/  SHFL.IDX P1, R15, R20, R15, R18 ;  /* 0x0000000f140f7389 */ /* 0x0007240000020012 */
[----:B01234-:R-:W-:Y:S05]  /*44e0*/  ENDCOLLECTIVE ;  /* 0x000000000000791b */ /* 0x01ffea0003800000 */
.L_x_792:
[----:B------:R-:W-:Y:S05]  /*44f0*/  BSYNC B2 ;  /* 0x0000000000027941 */ /* 0x000fea0003800000 */
.L_x_791:
[----:B------:R-:W-:Y:S05]  /*4500*/  BRA `(.L_x_683) ;  /* 0xffffffc800f07947 */ /* 0x000fea000383ffff */
.L_x_685:
[----:B------:R-:W-:Y:S01]  /*4510*/  BSSY B2, `(.L_x_793) ;  /* 0x0000005000027945 */ /* 0x000fe20003800000 */
[----:B------:R-:W-:-:S07]  /*4520*/  IMAD.MOV.U32 R13, RZ, RZ, R22 ;  /* 0x000000ffff0d7224 */ /* 0x000fce00078e0016 */
[----:B012345:R-:W-:Y:S05]  /*4530*/  WARPSYNC.COLLECTIVE R13, `(.L_x_794) ;  /* 0x000000000d087348 */ /* 0x03ffea0003c00000 */
[----:B------:R-:W-:Y:S01]  /*4540*/  NOP ;  /* 0x0000000000007918 */ /* 0x000fe20000000000 */
[----:B012345:R-:W-:Y:S05]  /*4550*/  ENDCOLLECTIVE ;  /* 0x000000000000791b */ /* 0x03ffea0003800000 */
.L_x_794:
[----:B------:R-:W-:Y:S05]  /*4560*/  BSYNC B2 ;  /* 0x0000000000027941 */ /* 0x000fea0003800000 */
.L_x_793:
[----:B------:R-:W-:Y:S05]  /*4570*/  BRA `(.L_x_680) ;  /* 0xffffffc800e07947 */ /* 0x000fea000383ffff */
.L_x_686:
[----:B------:R-:W-:Y:S01]  /*4580*/  BSSY B1, `(.L_x_795) ;  /* 0x0000005000017945 */ /* 0x000fe20003800000 */
[----:B------:R-:W-:-:S07]  /*4590*/  IMAD.MOV.U32 R13, RZ, RZ, -0x1 ;  /* 0xffffffffff0d7424 */ /* 0x000fce00078e00ff */
[----:B012345:R-:W-:Y:S05]  /*45a0*/  WARPSYNC.COLLECTIVE R13, `(.L_x_796) ;  /* 0x000000000d087348 */ /* 0x03ffea0003c00000 */
[----:B------:R-:W-:Y:S01]  /*45b0*/  NOP ;  /* 0x0000000000007918 */ /* 0x000fe20000000000 */
[----:B012345:R-:W-:Y:S05]  /*45c0*/  ENDCOLLECTIVE ;  /* 0x000000000000791b */ /* 0x03ffea0003800000 */
.L_x_796:
[----:B------:R-:W-:Y:S05]  /*45d0*/  BSYNC B1 ;  /* 0x0000000000017941 */ /* 0x000fea0003800000 */
.L_x_795:
[----:B------:R-:W-:Y:S05]  /*45e0*/  BRA `(.L_x_797) ;  /* 0xffffffc800d87947 */ /* 0x000fea000383ffff */
.L_x_690:
        /* <DEDUP_REMOVED lines=8> */
.L_x_799:
[----:B------:R-:W-:Y:S05]  /*4670*/  BSYNC B2 ;  /* 0x0000000000027941 */ /* 0x000fea0003800000 */
.L_x_798:
[----:B------:R-:W-:Y:S05]  /*4680*/  BRA `(.L_x_691) ;  /* 0xffffffcc00887947 */ /* 0x000fea000383ffff */
.L_x_692:
        /* <DEDUP_REMOVED lines=8> */
.L_x_801:
[----:B------:R-:W-:Y:S05]  /*4710*/  BSYNC B2 ;  /* 0x0000000000027941 */ /* 0x000fea0003800000 */
.L_x_800:
[----:B------:R-:W-:Y:S05]  /*4720*/  BRA `(.L_x_691) ;  /* 0xffffffcc00607947 */ /* 0x000fea000383ffff */
.L_x_693:
[----:B------:R-:W-:Y:S01]  /*4730*/  BSSY B2, `(.L_x_802) ;  /* 0x0000005000027945 */ /* 0x000fe20003800000 */
[----:B0-----:R-:W-:-:S07]  /*4740*/  IMAD.MOV.U32 R13, RZ, RZ, R22 ;  /* 0x000000ffff0d7224 */ /* 0x001fce00078e0016 */
[----:B-12345:R-:W-:Y:S05]  /*4750*/  WARPSYNC.COLLECTIVE R13, `(.L_x_803) ;  /* 0x000000000d087348 */ /* 0x03efea0003c00000 */
[----:B------:R-:W-:Y:S01]  /*4760*/  NOP ;  /* 0x0000000000007918 */ /* 0x000fe20000000000 */
[----:B-12345:R-:W-:Y:S05]  /*4770*/  ENDCOLLECTIVE ;  /* 0x000000000000791b */ /* 0x03efea0003800000 */
.L_x_803:
[----:B------:R-:W-:Y:S05]  /*4780*/  BSYNC B2 ;  /* 0x0000000000027941 */ /* 0x000fea0003800000 */
.L_x_802:
[----:B------:R-:W-:Y:S05]  /*4790*/  BRA `(.L_x_688) ;  /* 0xffffffcc00507947 */ /* 0x000fea000383ffff */
.L_x_694:
[----:B------:R-:W-:Y:S01]  /*47a0*/  BSSY B1, `(.L_x_804) ;  /* 0x0000005000017945 */ /* 0x000fe20003800000 */
[----:B0-----:R-:W-:-:S07]  /*47b0*/  IMAD.MOV.U32 R13, RZ, RZ, -0x1 ;  /* 0xffffffffff0d7424 */ /* 0x001fce00078e00ff */
[----:B-12345:R-:W-:Y:S05]  /*47c0*/  WARPSYNC.COLLECTIVE R13, `(.L_x_805) ;  /* 0x000000000d087348 */ /* 0x03efea0003c00000 */
[----:B------:R-:W-:Y:S01]  /*47d0*/  NOP ;  /* 0x0000000000007918 */ /* 0x000fe20000000000 */
[----:B-12345:R-:W-:Y:S05]  /*47e0*/  ENDCOLLECTIVE ;  /* 0x000000000000791b */ /* 0x03efea0003800000 */
.L_x_805:
[----:B------:R-:W-:Y:S05]  /*47f0*/  BSYNC B1 ;  /* 0x0000000000017941 */ /* 0x000fea0003800000 */
.L_x_804:
[----:B------:R-:W-:Y:S05]  /*4800*/  BRA `(.L_x_806) ;  /* 0xffffffcc00487947 */ /* 0x000fea000383ffff */
.L_x_698:
        /* <DEDUP_REMOVED lines=8> */
.L_x_808:
[----:B------:R-:W-:Y:S05]  /*4890*/  BSYNC B2 ;  /* 0x0000000000027941 */ /* 0x000fea0003800000 */
.L_x_807:
[----:B------:R-:W-:Y:S05]  /*48a0*/  BRA `(.L_x_699) ;  /* 0xffffffcc00f87947 */ /* 0x000fea000383ffff */
.L_x_700:
        /* <DEDUP_REMOVED lines=8> */
.L_x_810:
[----:B------:R-:W-:Y:S05]  /*4930*/  BSYNC B2 ;  /* 0x0000000000027941 */ /* 0x000fea0003800000 */
.L_x_809:
[----:B------:R-:W-:Y:S05]  /*4940*/  BRA `(.L_x_699) ;  /* 0xffffffcc00d07947 */ /* 0x000fea000383ffff */
.L_x_701:
[----:B------:R-:W-:Y:S01]  /*4950*/  BSSY B2, `(.L_x_811) ;  /* 0x0000005000027945 */ /* 0x000fe20003800000 */
[----:B---3--:R-:W-:-:S07]  /*4960*/  IMAD.MOV.U32 R13, RZ, RZ, R22 ;  /* 0x000000ffff0d7224 */ /* 0x008fce00078e0016 */
[----:B012-45:R-:W-:Y:S05]  /*4970*/  WARPSYNC.COLLECTIVE R13, `(.L_x_812) ;  /* 0x000000000d087348 */ /* 0x037fea0003c00000 */
[----:B------:R-:W-:Y:S01]  /*4980*/  NOP ;  /* 0x0000000000007918 */ /* 0x000fe20000000000 */
[----:B012-45:R-:W-:Y:S05]  /*4990*/  ENDCOLLECTIVE ;  /* 0x000000000000791b */ /* 0x037fea0003800000 */
.L_x_812:
[----:B------:R-:W-:Y:S05]  /*49a0*/  BSYNC B2 ;  /* 0x0000000000027941 */ /* 0x000fea0003800000 */
.L_x_811:
[----:B------:R-:W-:Y:S05]  /*49b0*/  BRA `(.L_x_696) ;  /* 0xffffffcc00c07947 */ /* 0x000fea000383ffff */
.L_x_702:
[----:B------:R-:W-:Y:S01]  /*49c0*/  BSSY B1, `(.L_x_813) ;  /* 0x0000005000017945 */ /* 0x000fe20003800000 */
[----:B---3--:R-:W-:-:S07]  /*49d0*/  IMAD.MOV.U32 R13, RZ, RZ, -0x1 ;  /* 0xffffffffff0d7424 */ /* 0x008fce00078e00ff */
[----:B012-45:R-:W-:Y:S05]  /*49e0*/  WARPSYNC.COLLECTIVE R13, `(.L_x_814) ;  /* 0x000000000d087348 */ /* 0x037fea0003c00000 */
[----:B------:R-:W-:Y:S01]  /*49f0*/  NOP ;  /* 0x0000000000007918 */ /* 0x000fe20000000000 */
[----:B012-45:R-:W-:Y:S05]  /*4a00*/  ENDCOLLECTIVE ;  /* 0x000000000000791b */ /* 0x037fea0003800000 */
.L_x_814:
[----:B------:R-:W-:Y:S05]  /*4a10*/  BSYNC B1 ;  /* 0x0000000000017941 */ /* 0x000fea0003800000 */
.L_x_813:
[----:B------:R-:W-:Y:S05]  /*4a20*/  BRA `(.L_x_815) ;  /* 0xffffffcc00b87947 */ /* 0x000fea000383ffff */
.L_x_706:
        /* <DEDUP_REMOVED lines=8> */
.L_x_817:
[----:B------:R-:W-:Y:S05]  /*4ab0*/  BSYNC B2 ;  /* 0x0000000000027941 */ /* 0x000fea0003800000 */
.L_x_816:
[----:B------:R-:W-:Y:S05]  /*4ac0*/  BRA `(.L_x_707) ;  /* 0xffffffd000687947 */ /* 0x000fea000383ffff */
.L_x_708:
        /* <DEDUP_REMOVED lines=8> */
.L_x_819:
[----:B------:R-:W-:Y:S05]  /*4b50*/  BSYNC B2 ;  /* 0x0000000000027941 */ /* 0x000fea0003800000 */
.L_x_818:
[----:B------:R-:W-:Y:S05]  /*4b60*/  BRA `(.L_x_707) ;  /* 0xffffffd000407947 */ /* 0x000fea000383ffff */
.L_x_709:
[----:B------:R-:W-:Y:S01]  /*4b70*/  BSSY B2, `(.L_x_820) ;  /* 0x0000005000027945 */ /* 0x000fe20003800000 */
[----:B---34-:R-:W-:-:S07]  /*4b80*/  IMAD.MOV.U32 R13, RZ, RZ, R22 ;  /* 0x000000ffff0d7224 */ /* 0x018fce00078e0016 */
[----:B012--5:R-:W-:Y:S05]  /*4b90*/  WARPSYNC.COLLECTIVE R13, `(.L_x_821) ;  /* 0x000000000d087348 */ /* 0x027fea0003c00000 */
[----:B------:R-:W-:Y:S01]  /*4ba0*/  NOP ;  /* 0x0000000000007918 */ /* 0x000fe20000000000 */
[----:B012--5:R-:W-:Y:S05]  /*4bb0*/  ENDCOLLECTIVE ;  /* 0x000000000000791b */ /* 0x027fea0003800000 */
.L_x_821:
[----:B------:R-:W-:Y:S05]  /*4bc0*/  BSYNC B2 ;  /* 0x0000000000027941 */ /* 0x000fea0003800000 */
.L_x_820:
[----:B------:R-:W-:Y:S05]  /*4bd0*/  BRA `(.L_x_704) ;  /* 0xffffffd000307947 */ /* 0x000fea000383ffff */
.L_x_710:
[----:B------:R-:W-:Y:S01]  /*4be0*/  BSSY B1, `(.L_x_822) ;  /* 0x0000005000017945 */ /* 0x000fe20003800000 */
[----:B---34-:R-:W-:-:S07]  /*4bf0*/  IMAD.MOV.U32 R13, RZ, RZ, -0x1 ;  /* 0xffffffffff0d7424 */ /* 0x018fce00078e00ff */
[----:B012--5:R-:W-:Y:S05]  /*4c00*/  WARPSYNC.COLLECTIVE R13, `(.L_x_823) ;  /* 0x000000000d087348 */ /* 0x027fea0003c00000 */
[----:B------:R-:W-:Y:S01]  /*4c10*/  NOP ;  /* 0x0000000000007918 */ /* 0x000fe20000000000 */
[----:B012--5:R-:W-:Y:S05]  /*4c20*/  ENDCOLLECTIVE ;  /* 0x000000000000791b */ /* 0x027fea0003800000 */
.L_x_823:
[----:B------:R-:W-:Y:S05]  /*4c30*/  BSYNC B1 ;  /* 0x0000000000017941 */ /* 0x000fea0003800000 */
.L_x_822:
[----:B------:R-:W-:Y:S05]  /*4c40*/  BRA `(.L_x_824) ;  /* 0xffffffd000287947 */ /* 0x000fea000383ffff */
.L_x_714:
        /* <DEDUP_REMOVED lines=8> */
.L_x_826:
[----:B------:R-:W-:Y:S05]  /*4cd0*/  BSYNC B2 ;  /* 0x0000000000027941 */ /* 0x000fea0003800000 */
.L_x_825:
[----:B------:R-:W-:Y:S05]  /*4ce0*/  BRA `(.L_x_715) ;  /* 0xffffffd000d87947 */ /* 0x000fea000383ffff */
.L_x_716:
        /* <DEDUP_REMOVED lines=8> */
.L_x_828:
[----:B------:R-:W-:Y:S05]  /*4d70*/  BSYNC B2 ;  /* 0x0000000000027941 */ /* 0x000fea0003800000 */
.L_x_827:
[----:B------:R-:W-:Y:S05]  /*4d80*/  BRA `(.L_x_715) ;  /* 0xffffffd000b07947 */ /* 0x000fea000383ffff */
.L_x_717:
[----:B------:R-:W-:Y:S01]  /*4d90*/  BSSY B2, `(.L_x_829) ;  /* 0x0000005000027945 */ /* 0x000fe20003800000 */
[----:B0--34-:R-:W-:-:S07]  /*4da0*/  IMAD.MOV.U32 R13, RZ, RZ, R22 ;  /* 0x000000ffff0d7224 */ /* 0x019fce00078e0016 */
[----:B-12--5:R-:W-:Y:S05]  /*4db0*/  WARPSYNC.COLLECTIVE R13, `(.L_x_830) ;  /* 0x000000000d087348 */ /* 0x026fea0003c00000 */
[----:B------:R-:W-:Y:S01]  /*4dc0*/  NOP ;  /* 0x0000000000007918 */ /* 0x000fe20000000000 */
[----:B-12--5:R-:W-:Y:S05]  /*4dd0*/  ENDCOLLECTIVE ;  /* 0x000000000000791b */ /* 0x026fea0003800000 */
.L_x_830:
[----:B------:R-:W-:Y:S05]  /*4de0*/  BSYNC B2 ;  /* 0x0000000000027941 */ /* 0x000fea0003800000 */
.L_x_829:
[----:B------:R-:W-:Y:S05]  /*4df0*/  BRA `(.L_x_712) ;  /* 0xffffffd000a07947 */ /* 0x000fea000383ffff */
.L_x_718:
[----:B------:R-:W-:Y:S01]  /*4e00*/  BSSY B1, `(.L_x_831) ;  /* 0x0000005000017945 */ /* 0x000fe20003800000 */
[----:B0--34-:R-:W-:-:S07]  /*4e10*/  IMAD.MOV.U32 R13, RZ, RZ, -0x1 ;  /* 0xffffffffff0d7424 */ /* 0x019fce00078e00ff */
[----:B-12--5:R-:W-:Y:S05]  /*4e20*/  WARPSYNC.COLLECTIVE R13, `(.L_x_832) ;  /* 0x000000000d087348 */ /* 0x026fea0003c00000 */
[----:B------:R-:W-:Y:S01]  /*4e30*/  NOP ;  /* 0x0000000000007918 */ /* 0x000fe20000000000 */
[----:B-12--5:R-:W-:Y:S05]  /*4e40*/  ENDCOLLECTIVE ;  /* 0x000000000000791b */ /* 0x026fea0003800000 */
.L_x_832:
[----:B------:R-:W-:Y:S05]  /*4e50*/  BSYNC B1 ;  /* 0x0000000000017941 */ /* 0x000fea0003800000 */
.L_x_831:
[----:B------:R-:W-:Y:S05]  /*4e60*/  BRA `(.L_x_833) ;  /* 0xffffffd000987947 */ /* 0x000fea000383ffff */
.L_x_722:
        /* <DEDUP_REMOVED lines=8> */
.L_x_835:
[----:B------:R-:W-:Y:S05]  /*4ef0*/  BSYNC B2 ;  /* 0x0000000000027941 */ /* 0x000fea0003800000 */
.L_x_834:
[----:B------:R-:W-:Y:S05]  /*4f00*/  BRA `(.L_x_723) ;  /* 0xffffffd400487947 */ /* 0x000fea000383ffff */
.L_x_724:
        /* <DEDUP_REMOVED lines=8> */
.L_x_837:
[----:B------:R-:W-:Y:S05]  /*4f90*/  BSYNC B2 ;  /* 0x0000000000027941 */ /* 0x000fea0003800000 */
.L_x_836:
[----:B------:R-:W-:Y:S05]  /*4fa0*/  BRA `(.L_x_723) ;  /* 0xffffffd400207947 */ /* 0x000fea000383ffff */
.L_x_725:
[----:B------:R-:W-:Y:S01]  /*4fb0*/  BSSY B2, `(.L_x_838) ;  /* 0x0000005000027945 */ /* 0x000fe20003800000 */
[----:B---34-:R-:W-:-:S07]  /*4fc0*/  IMAD.MOV.U32 R13, RZ, RZ, R22 ;  /* 0x000000ffff0d7224 */ /* 0x018fce00078e0016 */
[----:B012--5:R-:W-:Y:S05]  /*4fd0*/  WARPSYNC.COLLECTIVE R13, `(.L_x_839) ;  /* 0x000000000d087348 */ /* 0x027fea0003c00000 */
[----:B------:R-:W-:Y:S01]  /*4fe0*/  NOP ;  /* 0x0000000000007918 */ /* 0x000fe20000000000 */
[----:B012--5:R-:W-:Y:S05]  /*4ff0*/  ENDCOLLECTIVE ;  /* 0x000000000000791b */ /* 0x027fea0003800000 */
.L_x_839:
[----:B------:R-:W-:Y:S05]  /*5000*/  BSYNC B2 ;  /* 0x0000000000027941 */ /* 0x000fea0003800000 */
.L_x_838:
[----:B------:R-:W-:Y:S05]  /*5010*/  BRA `(.L_x_720) ;  /* 0xffffffd400107947 */ /* 0x000fea000383ffff */
.L_x_726:
[----:B------:R-:W-:Y:S01]  /*5020*/  BSSY B1, `(.L_x_840) ;  /* 0x0000005000017945 */ /* 0x000fe20003800000 */
[----:B---34-:R-:W-:-:S07]  /*5030*/  IMAD.MOV.U32 R13, RZ, RZ, -0x1 ;  /* 0xffffffffff0d7424 */ /* 0x018fce00078e00ff */
[----:B012--5:R-:W-:Y:S05]  /*5040*/  WARPSYNC.COLLECTIVE R13, `(.L_x_841) ;  /* 0x000000000d087348 */ /* 0x027fea0003c00000 */
[----:B------:R-:W-:Y:S01]  /*5050*/  NOP ;  /* 0x0000000000007918 */ /* 0x000fe20000000000 */
[----:B012--5:R-:W-:Y:S05]  /*5060*/  ENDCOLLECTIVE ;  /* 0x000000000000791b */ /* 0x027fea0003800000 */
.L_x_841:
[----:B------:R-:W-:Y:S05]  /*5070*/  BSYNC B1 ;  /* 0x0000000000017941 */ /* 0x000fea0003800000 */
.L_x_840:
[----:B------:R-:W-:Y:S05]  /*5080*/  BRA `(.L_x_842) ;  /* 0xffffffd400087947 */ /* 0x000fea000383ffff */
.L_x_730:
        /* <DEDUP_REMOVED lines=8> */
.L_x_844:
[----:B------:R-:W-:Y:S05]  /*5110*/  BSYNC B2 ;  /* 0x0000000000027941 */ /* 0x000fea0003800000 */
.L_x_843:
[----:B------:R-:W-:Y:S05]  /*5120*/  BRA `(.L_x_731) ;  /* 0xffffffd400b87947 */ /* 0x000fea000383ffff */
.L_x_732:
        /* <DEDUP_REMOVED lines=8> */
.L_x_846:
[----:B------:R-:W-:Y:S05]  /*51b0*/  BSYNC B2 ;  /* 0x0000000000027941 */ /* 0x000fea0003800000 */
.L_x_845:
[----:B------:R-:W-:Y:S05]  /*51c0*/  BRA `(.L_x_731) ;  /* 0xffffffd400907947 */ /* 0x000fea000383ffff */
.L_x_733:
[----:B------:R-:W-:Y:S01]  /*51d0*/  BSSY B2, `(.L_x_847) ;  /* 0x0000005000027945 */ /* 0x000fe20003800000 */
[----:B0--34-:R-:W-:-:S07]  /*51e0*/  IMAD.MOV.U32 R13, RZ, RZ, R22 ;  /* 0x000000ffff0d7224 */ /* 0x019fce00078e0016 */
[----:B-12--5:R-:W-:Y:S05]  /*51f0*/  WARPSYNC.COLLECTIVE R13, `(.L_x_848) ;  /* 0x000000000d087348 */ /* 0x026fea0003c00000 */
[----:B------:R-:W-:Y:S01]  /*5200*/  NOP ;  /* 0x0000000000007918 */ /* 0x000fe20000000000 */
[----:B-12--5:R-:W-:Y:S05]  /*5210*/  ENDCOLLECTIVE ;  /* 0x000000000000791b */ /* 0x026fea0003800000 */
.L_x_848:
[----:B------:R-:W-:Y:S05]  /*5220*/  BSYNC B2 ;  /* 0x0000000000027941 */ /* 0x000fea0003800000 */
.L_x_847:
[----:B------:R-:W-:Y:S05]  /*5230*/  BRA `(.L_x_728) ;  /* 0xffffffd400807947 */ /* 0x000fea000383ffff */
.L_x_734:
[----:B------:R-:W-:Y:S01]  /*5240*/  BSSY B1, `(.L_x_849) ;  /* 0x0000005000017945 */ /* 0x000fe20003800000 */
[----:B0--34-:R-:W-:-:S07]  /*5250*/  IMAD.MOV.U32 R13, RZ, RZ, -0x1 ;  /* 0xffffffffff0d7424 */ /* 0x019fce00078e00ff */
[----:B-12--5:R-:W-:Y:S05]  /*5260*/  WARPSYNC.COLLECTIVE R13, `(.L_x_850) ;  /* 0x000000000d087348 */ /* 0x026fea0003c00000 */
[----:B------:R-:W-:Y:S01]  /*5270*/  NOP ;  /* 0x0000000000007918 */ /* 0x000fe20000000000 */
[----:B-12--5:R-:W-:Y:S05]  /*5280*/  ENDCOLLECTIVE ;  /* 0x000000000000791b */ /* 0x026fea0003800000 */
.L_x_850:
[----:B------:R-:W-:Y:S05]  /*5290*/  BSYNC B1 ;  /* 0x0000000000017941 */ /* 0x000fea0003800000 */
.L_x_849:
[----:B------:R-:W-:Y:S05]  /*52a0*/  BRA `(.L_x_851) ;  /* 0xffffffd400787947 */ /* 0x000fea000383ffff */
.L_x_738:
        /* <DEDUP_REMOVED lines=8> */
.L_x_853:
[----:B------:R-:W-:Y:S05]  /*5330*/  BSYNC B2 ;  /* 0x0000000000027941 */ /* 0x000fea0003800000 */
.L_x_852:
[----:B------:R-:W-:Y:S05]  /*5340*/  BRA `(.L_x_739) ;  /* 0xffffffd800287947 */ /* 0x000fea000383ffff */
.L_x_740:
        /* <DEDUP_REMOVED lines=8> */
.L_x_855:
[----:B------:R-:W-:Y:S05]  /*53d0*/  BSYNC B2 ;  /* 0x0000000000027941 */ /* 0x000fea0003800000 */
.L_x_854:
[----:B------:R-:W-:Y:S05]  /*53e0*/  BRA `(.L_x_739) ;  /* 0xffffffd800007947 */ /* 0x000fea000383ffff */
.L_x_741:
[----:B------:R-:W-:Y:S01]  /*53f0*/  BSSY B2, `(.L_x_856) ;  /* 0x0000005000027945 */ /* 0x000fe20003800000 */
[----:B---34-:R-:W-:-:S07]  /*5400*/  IMAD.MOV.U32 R13, RZ, RZ, R22 ;  /* 0x000000ffff0d7224 */ /* 0x018fce00078e0016 */
[----:B012--5:R-:W-:Y:S05]  /*5410*/  WARPSYNC.COLLECTIVE R13, `(.L_x_857) ;  /* 0x000000000d087348 */ /* 0x027fea0003c00000 */
[----:B------:R-:W-:Y:S01]  /*5420*/  NOP ;  /* 0x0000000000007918 */ /* 0x000fe20000000000 */
[----:B012--5:R-:W-:Y:S05]  /*5430*/  ENDCOLLECTIVE ;  /* 0x000000000000791b */ /* 0x027fea0003800000 */
.L_x_857:
[----:B------:R-:W-:Y:S05]  /*5440*/  BSYNC B2 ;  /* 0x0000000000027941 */ /* 0x000fea0003800000 */
.L_x_856:
[----:B------:R-:W-:Y:S05]  /*5450*/  BRA `(.L_x_736) ;  /* 0xffffffd400f07947 */ /* 0x000fea000383ffff */
.L_x_742:
[----:B------:R-:W-:Y:S01]  /*5460*/  BSSY B1, `(.L_x_858) ;  /* 0x0000005000017945 */ /* 0x000fe20003800000 */
[----:B---34-:R-:W-:-:S07]  /*5470*/  IMAD.MOV.U32 R13, RZ, RZ, -0x1 ;  /* 0xffffffffff0d7424 */ /* 0x018fce00078e00ff */
[----:B012--5:R-:W-:Y:S05]  /*5480*/  WARPSYNC.COLLECTIVE R13, `(.L_x_859) ;  /* 0x000000000d087348 */ /* 0x027fea0003c00000 */
[----:B------:R-:W-:Y:S01]  /*5490*/  NOP ;  /* 0x0000000000007918 */ /* 0x000fe20000000000 */
[----:B012--5:R-:W-:Y:S05]  /*54a0*/  ENDCOLLECTIVE ;  /* 0x000000000000791b */ /* 0x027fea0003800000 */
.L_x_859:
[----:B------:R-:W-:Y:S05]  /*54b0*/  BSYNC B1 ;  /* 0x0000000000017941 */ /* 0x000fea0003800000 */
.L_x_858:
[----:B------:R-:W-:Y:S05]  /*54c0*/  BRA `(.L_x_860) ;  /* 0xffffffd400e87947 */ /* 0x000fea000383ffff */
.L_x_746:
        /* <DEDUP_REMOVED lines=8> */
.L_x_862:
[----:B------:R-:W-:Y:S05]  /*5550*/  BSYNC B2 ;  /* 0x0000000000027941 */ /* 0x000fea0003800000 */
.L_x_861:
[----:B------:R-:W-:Y:S05]  /*5560*/  BRA `(.L_x_747) ;  /* 0xffffffd800987947 */ /* 0x000fea000383ffff */
.L_x_748:
        /* <DEDUP_REMOVED lines=8> */
.L_x_864:
[----:B------:R-:W-:Y:S05]  /*55f0*/  BSYNC B2 ;  /* 0x0000000000027941 */ /* 0x000fea0003800000 */
.L_x_863:
[----:B------:R-:W-:Y:S05]  /*5600*/  BRA `(.L_x_747) ;  /* 0xffffffd800707947 */ /* 0x000fea000383ffff */
.L_x_749:
[----:B------:R-:W-:Y:S01]  /*5610*/  BSSY B2, `(.L_x_865) ;  /* 0x0000005000027945 */ /* 0x000fe20003800000 */
[----:B0--34-:R-:W-:-:S07]  /*5620*/  IMAD.MOV.U32 R13, RZ, RZ, R22 ;  /* 0x000000ffff0d7224 */ /* 0x019fce00078e0016 */
[----:B-12--5:R-:W-:Y:S05]  /*5630*/  WARPSYNC.COLLECTIVE R13, `(.L_x_866) ;  /* 0x000000000d087348 */ /* 0x026fea0003c00000 */
[----:B------:R-:W-:Y:S01]  /*5640*/  NOP ;  /* 0x0000000000007918 */ /* 0x000fe20000000000 */
[----:B-12--5:R-:W-:Y:S05]  /*5650*/  ENDCOLLECTIVE ;  /* 0x000000000000791b */ /* 0x026fea0003800000 */
.L_x_866:
[----:B------:R-:W-:Y:S05]  /*5660*/  BSYNC B2 ;  /* 0x0000000000027941 */ /* 0x000fea0003800000 */
.L_x_865:
[----:B------:R-:W-:Y:S05]  /*5670*/  BRA `(.L_x_744) ;  /* 0xffffffd800607947 */ /* 0x000fea000383ffff */
.L_x_750:
[----:B------:R-:W-:Y:S01]  /*5680*/  BSSY B1, `(.L_x_867) ;  /* 0x0000005000017945 */ /* 0x000fe20003800000 */
[----:B0--34-:R-:W-:-:S07]  /*5690*/  IMAD.MOV.U32 R13, RZ, RZ, -0x1 ;  /* 0xffffffffff0d7424 */ /* 0x019fce00078e00ff */
[----:B-12--5:R-:W-:Y:S05]  /*56a0*/  WARPSYNC.COLLECTIVE R13, `(.L_x_868) ;  /* 0x000000000d087348 */ /* 0x026fea0003c00000 */
[----:B------:R-:W-:Y:S01]  /*56b0*/  NOP ;  /* 0x0000000000007918 */ /* 0x000fe20000000000 */
[----:B-12--5:R-:W-:Y:S05]  /*56c0*/  ENDCOLLECTIVE ;  /* 0x000000000000791b */ /* 0x026fea0003800000 */
.L_x_868:
[----:B------:R-:W-:Y:S05]  /*56d0*/  BSYNC B1 ;  /* 0x0000000000017941 */ /* 0x000fea0003800000 */
.L_x_867:
[----:B------:R-:W-:Y:S05]  /*56e0*/  BRA `(.L_x_869) ;  /* 0xffffffd800587947 */ /* 0x000fea000383ffff */
.L_x_754:
        /* <DEDUP_REMOVED lines=8> */
.L_x_871:
[----:B------:R-:W-:Y:S05]  /*5770*/  BSYNC B2 ;  /* 0x0000000000027941 */ /* 0x000fea0003800000 */
.L_x_870:
[----:B------:R-:W-:Y:S05]  /*5780*/  BRA `(.L_x_755) ;  /* 0xffffffdc00087947 */ /* 0x000fea000383ffff */
.L_x_756:
        /* <DEDUP_REMOVED lines=8> */
.L_x_873:
[----:B------:R-:W-:Y:S05]  /*5810*/  BSYNC B2 ;  /* 0x0000000000027941 */ /* 0x000fea0003800000 */
.L_x_872:
[----:B------:R-:W-:Y:S05]  /*5820*/  BRA `(.L_x_755) ;  /* 0xffffffd800e07947 */ /* 0x000fea000383ffff */
.L_x_757:
[----:B------:R-:W-:Y:S01]  /*5830*/  BSSY B2, `(.L_x_874) ;  /* 0x0000005000027945 */ /* 0x000fe20003800000 */
[----:B0---4-:R-:W-:-:S07]  /*5840*/  IMAD.MOV.U32 R13, RZ, RZ, R22 ;  /* 0x000000ffff0d7224 */ /* 0x011fce00078e0016 */
[----:B-123-5:R-:W-:Y:S05]  /*5850*/  WARPSYNC.COLLECTIVE R13, `(.L_x_875) ;  /* 0x000000000d087348 */ /* 0x02efea0003c00000 */
[----:B------:R-:W-:Y:S01]  /*5860*/  NOP ;  /* 0x0000000000007918 */ /* 0x000fe20000000000 */
[----:B-123-5:R-:W-:Y:S05]  /*5870*/  ENDCOLLECTIVE ;  /* 0x000000000000791b */ /* 0x02efea0003800000 */
.L_x_875:
[----:B------:R-:W-:Y:S05]  /*5880*/  BSYNC B2 ;  /* 0x0000000000027941 */ /* 0x000fea0003800000 */
.L_x_874:
[----:B------:R-:W-:Y:S05]  /*5890*/  BRA `(.L_x_752) ;  /* 0xffffffd800d07947 */ /* 0x000fea000383ffff */
.L_x_758:
[----:B------:R-:W-:Y:S01]  /*58a0*/  BSSY B1, `(.L_x_876) ;  /* 0x0000005000017945 */ /* 0x000fe20003800000 */
[----:B0---4-:R-:W-:-:S07]  /*58b0*/  IMAD.MOV.U32 R13, RZ, RZ, -0x1 ;  /* 0xffffffffff0d7424 */ /* 0x011fce00078e00ff */
[----:B-123-5:R-:W-:Y:S05]  /*58c0*/  WARPSYNC.COLLECTIVE R13, `(.L_x_877) ;  /* 0x000000000d087348 */ /* 0x02efea0003c00000 */
[----:B------:R-:W-:Y:S01]  /*58d0*/  NOP ;  /* 0x0000000000007918 */ /* 0x000fe20000000000 */
[----:B-123-5:R-:W-:Y:S05]  /*58e0*/  ENDCOLLECTIVE ;  /* 0x000000000000791b */ /* 0x02efea0003800000 */
.L_x_877:
[----:B------:R-:W-:Y:S05]  /*58f0*/  BSYNC B1 ;  /* 0x0000000000017941 */ /* 0x000fea0003800000 */
.L_x_876:
[----:B------:R-:W-:Y:S05]  /*5900*/  BRA `(.L_x_878) ;  /* 0xffffffd800c87947 */ /* 0x000fea000383ffff */
.L_x_762:
        /* <DEDUP_REMOVED lines=8> */
.L_x_880:
[----:B------:R-:W-:Y:S05]  /*5990*/  BSYNC B2 ;  /* 0x0000000000027941 */ /* 0x000fea0003800000 */
.L_x_879:
[----:B------:R-:W-:Y:S05]  /*59a0*/  BRA `(.L_x_763) ;  /* 0xffffffdc00787947 */ /* 0x000fea000383ffff */
.L_x_764:
        /* <DEDUP_REMOVED lines=8> */
.L_x_882:
[----:B------:R-:W-:Y:S05]  /*5a30*/  BSYNC B2 ;  /* 0x0000000000027941 */ /* 0x000fea0003800000 */
.L_x_881:
[----:B------:R-:W-:Y:S05]  /*5a40*/  BRA `(.L_x_763) ;  /* 0xffffffdc00507947 */ /* 0x000fea000383ffff */
.L_x_765:
[----:B------:R-:W-:Y:S01]  /*5a50*/  BSSY B2, `(.L_x_883) ;  /* 0x0000005000027945 */ /* 0x000fe20003800000 */
[----:B---34-:R-:W-:-:S07]  /*5a60*/  IMAD.MOV.U32 R13, RZ, RZ, R22 ;  /* 0x000000ffff0d7224 */ /* 0x018fce00078e0016 */
[----:B012--5:R-:W-:Y:S05]  /*5a70*/  WARPSYNC.COLLECTIVE R13, `(.L_x_884) ;  /* 0x000000000d087348 */ /* 0x027fea0003c00000 */
[----:B------:R-:W-:Y:S01]  /*5a80*/  NOP ;  /* 0x0000000000007918 */ /* 0x000fe20000000000 */
[----:B012--5:R-:W-:Y:S05]  /*5a90*/  ENDCOLLECTIVE ;  /* 0x000000000000791b */ /* 0x027fea0003800000 */
.L_x_884:
[----:B------:R-:W-:Y:S05]  /*5aa0*/  BSYNC B2 ;  /* 0x0000000000027941 */ /* 0x000fea0003800000 */
.L_x_883:
[----:B------:R-:W-:Y:S05]  /*5ab0*/  BRA `(.L_x_760) ;  /* 0xffffffdc00407947 */ /* 0x000fea000383ffff */
.L_x_766:
[----:B------:R-:W-:Y:S01]  /*5ac0*/  BSSY B1, `(.L_x_885) ;  /* 0x0000005000017945 */ /* 0x000fe20003800000 */
[----:B---34-:R-:W-:-:S07]  /*5ad0*/  IMAD.MOV.U32 R13, RZ, RZ, -0x1 ;  /* 0xffffffffff0d7424 */ /* 0x018fce00078e00ff */
[----:B012--5:R-:W-:Y:S05]  /*5ae0*/  WARPSYNC.COLLECTIVE R13, `(.L_x_886) ;  /* 0x000000000d087348 */ /* 0x027fea0003c00000 */
[----:B------:R-:W-:Y:S01]  /*5af0*/  NOP ;  /* 0x0000000000007918 */ /* 0x000fe20000000000 */
[----:B012--5:R-:W-:Y:S05]  /*5b00*/  ENDCOLLECTIVE ;  /* 0x000000000000791b */ /* 0x027fea0003800000 */
.L_x_886:
[----:B------:R-:W-:Y:S05]  /*5b10*/  BSYNC B1 ;  /* 0x0000000000017941 */ /* 0x000fea0003800000 */
.L_x_885:
[----:B------:R-:W-:Y:S05]  /*5b20*/  BRA `(.L_x_887) ;  /* 0xffffffdc00387947 */ /* 0x000fea000383ffff */
.L_x_773:
        /* <DEDUP_REMOVED lines=8> */
.L_x_889:
[----:B------:R-:W-:Y:S05]  /*5bb0*/  BSYNC B2 ;  /* 0x0000000000027941 */ /* 0x000fea0003800000 */
.L_x_888:
[----:B------:R-:W-:Y:S05]  /*5bc0*/  BRA `(.L_x_770) ;  /* 0xffffffe000047947 */ /* 0x000fea000383ffff */
.L_x_774:
[----:B------:R-:W-:Y:S01]  /*5bd0*/  BSSY B2, `(.L_x_890) ;  /* 0x0000005000027945 */ /* 0x000fe20003800000 */
[----:B---34-:R-:W-:-:S07]  /*5be0*/  IMAD.MOV.U32 R13, RZ, RZ, R17 ;  /* 0x000000ffff0d7224 */ /* 0x018fce00078e0011 */
[----:B012--5:R-:W-:Y:S05]  /*5bf0*/  WARPSYNC.COLLECTIVE R13, `(.L_x_891) ;  /* 0x000000000d087348 */ /* 0x027fea0003c00000 */
[----:B------:R-:W-:Y:S01]  /*5c00*/  NOP ;  /* 0x0000000000007918 */ /* 0x000fe20000000000 */
[----:B012--5:R-:W-:Y:S05]  /*5c10*/  ENDCOLLECTIVE ;  /* 0x000000000000791b */ /* 0x027fea0003800000 */
.L_x_891:
[----:B------:R-:W-:Y:S05]  /*5c20*/  BSYNC B2 ;  /* 0x0000000000027941 */ /* 0x000fea0003800000 */
.L_x_890:
[----:B------:R-:W-:Y:S05]  /*5c30*/  BRA `(.L_x_768) ;  /* 0xffffffdc00f47947 */ /* 0x000fea000383ffff */
.L_x_776:
        /* <DEDUP_REMOVED lines=9> */
.L_x_893:
[----:B------:R-:W-:Y:S05]  /*5cd0*/  BSYNC B0 ;  /* 0x0000000000007941 */ /* 0x000fea0003800000 */
.L_x_892:
[----:B------:R-:W-:Y:S05]  /*5ce0*/  BRA `(.L_x_894) ;  /* 0xffffffdc00f07947 */ /* 0x000fea000383ffff */
.L_x_895:
        /* <DEDUP_REMOVED lines=9> */
.L_x_899:


//--------------------- .nv.shared._Z14permute_sharedILj256ELj32ELj12ELm1871100EEvmmPh --------------------------
	.section	.nv.shared._Z14permute_sharedILj256ELj32ELj12ELm1871100EEvmmPh,"aw",@nobits
	.sectionflags	@""
.nv.shared._Z14permute_sharedILj256ELj32ELj12ELm1871100EEvmmPh:
	.zero		4096


//--------------------- .nv.shared.reserved.0     --------------------------
	.section	.nv.shared.reserved.0,"aw",@nobits
	.weak		__nv_reservedSMEM_offset_0_alias
	.size		__nv_reservedSMEM_offset_0_alias, 0, 64
	.other		__nv_reservedSMEM_offset_0_alias,@"STO_CUDA_RESERVED_SHARED STV_DEFAULT"
__nv_reservedSMEM_offset_0_alias:
	.zero		0
	.zero		64


//--------------------- .nv.shared._Z14permute_sharedILj256ELj16ELj12ELm1871100EEvmmPh --------------------------
	.section	.nv.shared._Z14permute_sharedILj256ELj16ELj12ELm1871100EEvmmPh,"aw",@nobits
	.sectionflags	@""
.nv.shared._Z14permute_sharedILj256ELj16ELj12ELm1871100EEvmmPh:
	.zero		4096


//--------------------- .nv.shared._Z14permute_sharedILj256ELj8ELj12ELm1871100EEvmmPh --------------------------
	.section	.nv.shared._Z14permute_sharedILj256ELj8ELj12ELm1871100EEvmmPh,"aw",@nobits
	.sectionflags	@""
.nv.shared._Z14permute_sharedILj256ELj8ELj12ELm1871100EEvmmPh:
	.zero		4096


//--------------------- .nv.shared._Z14permute_sharedILj256ELj4ELj12ELm1871100EEvmmPh --------------------------
	.section	.nv.shared._Z14permute_sharedILj256ELj4ELj12ELm1871100EEvmmPh,"aw",@nobits
	.sectionflags	@""
.nv.shared._Z14permute_sharedILj256ELj4ELj12ELm1871100EEvmmPh:
	.zero		4096


//--------------------- .nv.constant0._Z14permute_sharedILj256ELj32ELj12ELm1871100EEvmmPh --------------------------
	.section	.nv.constant0._Z14permute_sharedILj256ELj32ELj12ELm1871100EEvmmPh,"a",@progbits
	.sectionflags	@""
	.align	4
.nv.constant0._Z14permute_sharedILj256ELj32ELj12ELm1871100EEvmmPh:
	.zero		920


//--------------------- .nv.constant0._Z14permute_sharedILj256ELj16ELj12ELm1871100EEvmmPh --------------------------
	.section	.nv.constant0._Z14permute_sharedILj256ELj16ELj12ELm1871100EEvmmPh,"a",@progbits
	.sectionflags	@""
	.align	4
.nv.constant0._Z14permute_sharedILj256ELj16ELj12ELm1871100EEvmmPh:
	.zero		920


//--------------------- .nv.constant0._Z14permute_sharedILj256ELj8ELj12ELm1871100EEvmmPh --------------------------
	.section	.nv.constant0._Z14permute_sharedILj256ELj8ELj12ELm1871100EEvmmPh,"a",@progbits
	.sectionflags	@""
	.align	4
.nv.constant0._Z14permute_sharedILj256ELj8ELj12ELm1871100EEvmmPh:
	.zero		920


//--------------------- .nv.constant0._Z14permute_sharedILj256ELj4ELj12ELm1871100EEvmmPh --------------------------
	.section	.nv.constant0._Z14permute_sharedILj256ELj4ELj12ELm1871100EEvmmPh,"a",@progbits
	.sectionflags	@""
	.align	4
.nv.constant0._Z14permute_sharedILj256ELj4ELj12ELm1871100EEvmmPh:
	.zero		920


//--------------------- SYMBOLS --------------------------

	.type		.nv.reservedSmem.offset0,@object
	.size		.nv.reservedSmem.offset0,0x4
	.type		.nv.reservedSmem.cap,@object
	.size		.nv.reservedSmem.cap,0x4
